//
// Generated by NVIDIA NVVM Compiler
//
// Compiler Build ID: CL-36424714
// Cuda compilation tools, release 13.0, V13.0.88
// Based on NVVM 20.0.0
//

.version 9.0
.target sm_100
.address_size 64

	// .globl	_Z16gemmRowReductionILi16EEvPKfS1_PfS2_iii
// _ZZ16gemmRowReductionILi16EEvPKfS1_PfS2_iiiE2sA has been demoted
// _ZZ16gemmRowReductionILi16EEvPKfS1_PfS2_iiiE2sB has been demoted
// _ZZ16gemmRowReductionILi16EEvPKfS1_PfS2_iiiE13tile_row_sums has been demoted
// _ZZ10gemmColMaxILi16EEvPKfS1_PfS2_iiiE2sA has been demoted
// _ZZ10gemmColMaxILi16EEvPKfS1_PfS2_iiiE2sB has been demoted
// _ZZ10gemmColMaxILi16EEvPKfS1_PfS2_iiiE12tile_col_max has been demoted

.visible .entry _Z16gemmRowReductionILi16EEvPKfS1_PfS2_iii(
	.param .u64 .ptr .align 1 _Z16gemmRowReductionILi16EEvPKfS1_PfS2_iii_param_0,
	.param .u64 .ptr .align 1 _Z16gemmRowReductionILi16EEvPKfS1_PfS2_iii_param_1,
	.param .u64 .ptr .align 1 _Z16gemmRowReductionILi16EEvPKfS1_PfS2_iii_param_2,
	.param .u64 .ptr .align 1 _Z16gemmRowReductionILi16EEvPKfS1_PfS2_iii_param_3,
	.param .u32 _Z16gemmRowReductionILi16EEvPKfS1_PfS2_iii_param_4,
	.param .u32 _Z16gemmRowReductionILi16EEvPKfS1_PfS2_iii_param_5,
	.param .u32 _Z16gemmRowReductionILi16EEvPKfS1_PfS2_iii_param_6
)
{
	.reg .pred 	%p<32>;
	.reg .b32 	%r<74>;
	.reg .b32 	%f<184>;
	.reg .b64 	%rd<26>;
	// demoted variable
	.shared .align 4 .b8 _ZZ16gemmRowReductionILi16EEvPKfS1_PfS2_iiiE2sA[1024];
	// demoted variable
	.shared .align 4 .b8 _ZZ16gemmRowReductionILi16EEvPKfS1_PfS2_iiiE2sB[1024];
	// demoted variable
	.shared .align 4 .b8 _ZZ16gemmRowReductionILi16EEvPKfS1_PfS2_iiiE13tile_row_sums[64];
	ld.param.u64 	%rd5, [_Z16gemmRowReductionILi16EEvPKfS1_PfS2_iii_param_0];
	ld.param.u64 	%rd6, [_Z16gemmRowReductionILi16EEvPKfS1_PfS2_iii_param_1];
	ld.param.u64 	%rd4, [_Z16gemmRowReductionILi16EEvPKfS1_PfS2_iii_param_3];
	ld.param.u32 	%r36, [_Z16gemmRowReductionILi16EEvPKfS1_PfS2_iii_param_4];
	ld.param.u32 	%r37, [_Z16gemmRowReductionILi16EEvPKfS1_PfS2_iii_param_5];
	ld.param.u32 	%r38, [_Z16gemmRowReductionILi16EEvPKfS1_PfS2_iii_param_6];
	cvta.to.global.u64 	%rd1, %rd6;
	cvta.to.global.u64 	%rd2, %rd5;
	mov.u32 	%r39, %ctaid.y;
	shl.b32 	%r40, %r39, 4;
	mov.u32 	%r1, %tid.y;
	add.s32 	%r2, %r40, %r1;
	mov.u32 	%r41, %ctaid.x;
	shl.b32 	%r3, %r41, 4;
	mov.u32 	%r4, %tid.x;
	add.s32 	%r5, %r3, %r4;
	setp.lt.s32 	%p2, %r38, 1;
	mov.f32 	%f183, 0f00000000;
	@%p2 bra 	$L__BB0_19;
	shl.b32 	%r43, %r1, 6;
	mov.u32 	%r44, _ZZ16gemmRowReductionILi16EEvPKfS1_PfS2_iiiE2sA;
	add.s32 	%r6, %r44, %r43;
	shl.b32 	%r45, %r4, 2;
	add.s32 	%r7, %r6, %r45;
	mul.lo.s32 	%r8, %r38, %r2;
	mov.u32 	%r46, _ZZ16gemmRowReductionILi16EEvPKfS1_PfS2_iiiE2sB;
	add.s32 	%r10, %r46, %r45;
	add.s32 	%r9, %r10, %r43;
	add.s32 	%r11, %r38, -1;
	setp.lt.u32 	%p3, %r38, 17;
	mov.f32 	%f183, 0f00000000;
	mov.b32 	%r73, 0;
	@%p3 bra 	$L__BB0_13;
	shr.u32 	%r48, %r11, 4;
	add.s32 	%r49, %r48, 1;
	add.s32 	%r50, %r1, 16;
	mad.lo.s32 	%r51, %r37, %r50, %r4;
	add.s32 	%r70, %r51, %r3;
	shl.b32 	%r13, %r37, 5;
	mad.lo.s32 	%r52, %r1, %r37, %r4;
	add.s32 	%r69, %r52, %r3;
	add.s32 	%r68, %r4, %r8;
	and.b32  	%r53, %r49, 536870910;
	neg.s32 	%r66, %r53;
	mov.f32 	%f183, 0f00000000;
	mov.b32 	%r72, 16;
	mov.u32 	%r67, %r4;
	mov.u32 	%r71, %r1;
$L__BB0_3:
	setp.ge.s32 	%p4, %r2, %r36;
	setp.ge.u32 	%p5, %r67, %r38;
	mov.f32 	%f175, 0f00000000;
	or.pred  	%p6, %p4, %p5;
	@%p6 bra 	$L__BB0_5;
	mul.wide.u32 	%rd7, %r68, 4;
	add.s64 	%rd8, %rd2, %rd7;
	ld.global.f32 	%f175, [%rd8];
$L__BB0_5:
	setp.ge.s32 	%p7, %r5, %r37;
	st.shared.f32 	[%r7], %f175;
	setp.ge.u32 	%p8, %r71, %r38;
	mov.f32 	%f176, 0f00000000;
	or.pred  	%p9, %p7, %p8;
	@%p9 bra 	$L__BB0_7;
	mul.wide.u32 	%rd9, %r69, 4;
	add.s64 	%rd10, %rd1, %rd9;
	ld.global.f32 	%f176, [%rd10];
$L__BB0_7:
	st.shared.f32 	[%r9], %f176;
	bar.sync 	0;
	ld.shared.f32 	%f27, [%r6];
	ld.shared.f32 	%f28, [%r10];
	fma.rn.f32 	%f29, %f27, %f28, %f183;
	ld.shared.f32 	%f30, [%r6+4];
	ld.shared.f32 	%f31, [%r10+64];
	fma.rn.f32 	%f32, %f30, %f31, %f29;
	ld.shared.f32 	%f33, [%r6+8];
	ld.shared.f32 	%f34, [%r10+128];
	fma.rn.f32 	%f35, %f33, %f34, %f32;
	ld.shared.f32 	%f36, [%r6+12];
	ld.shared.f32 	%f37, [%r10+192];
	fma.rn.f32 	%f38, %f36, %f37, %f35;
	ld.shared.f32 	%f39, [%r6+16];
	ld.shared.f32 	%f40, [%r10+256];
	fma.rn.f32 	%f41, %f39, %f40, %f38;
	ld.shared.f32 	%f42, [%r6+20];
	ld.shared.f32 	%f43, [%r10+320];
	fma.rn.f32 	%f44, %f42, %f43, %f41;
	ld.shared.f32 	%f45, [%r6+24];
	ld.shared.f32 	%f46, [%r10+384];
	fma.rn.f32 	%f47, %f45, %f46, %f44;
	ld.shared.f32 	%f48, [%r6+28];
	ld.shared.f32 	%f49, [%r10+448];
	fma.rn.f32 	%f50, %f48, %f49, %f47;
	ld.shared.f32 	%f51, [%r6+32];
	ld.shared.f32 	%f52, [%r10+512];
	fma.rn.f32 	%f53, %f51, %f52, %f50;
	ld.shared.f32 	%f54, [%r6+36];
	ld.shared.f32 	%f55, [%r10+576];
	fma.rn.f32 	%f56, %f54, %f55, %f53;
	ld.shared.f32 	%f57, [%r6+40];
	ld.shared.f32 	%f58, [%r10+640];
	fma.rn.f32 	%f59, %f57, %f58, %f56;
	ld.shared.f32 	%f60, [%r6+44];
	ld.shared.f32 	%f61, [%r10+704];
	fma.rn.f32 	%f62, %f60, %f61, %f59;
	ld.shared.f32 	%f63, [%r6+48];
	ld.shared.f32 	%f64, [%r10+768];
	fma.rn.f32 	%f65, %f63, %f64, %f62;
	ld.shared.f32 	%f66, [%r6+52];
	ld.shared.f32 	%f67, [%r10+832];
	fma.rn.f32 	%f68, %f66, %f67, %f65;
	ld.shared.f32 	%f69, [%r6+56];
	ld.shared.f32 	%f70, [%r10+896];
	fma.rn.f32 	%f71, %f69, %f70, %f68;
	ld.shared.f32 	%f72, [%r6+60];
	ld.shared.f32 	%f73, [%r10+960];
	fma.rn.f32 	%f6, %f72, %f73, %f71;
	bar.sync 	0;
	add.s32 	%r54, %r67, 16;
	setp.ge.u32 	%p11, %r54, %r38;
	mov.f32 	%f177, 0f00000000;
	or.pred  	%p12, %p4, %p11;
	@%p12 bra 	$L__BB0_9;
	add.s32 	%r55, %r68, 16;
	mul.wide.u32 	%rd11, %r55, 4;
	add.s64 	%rd12, %rd2, %rd11;
	ld.global.f32 	%f177, [%rd12];
$L__BB0_9:
	st.shared.f32 	[%r7], %f177;
	add.s32 	%r56, %r71, 16;
	setp.ge.u32 	%p14, %r56, %r38;
	mov.f32 	%f178, 0f00000000;
	or.pred  	%p15, %p7, %p14;
	@%p15 bra 	$L__BB0_11;
	mul.wide.u32 	%rd13, %r70, 4;
	add.s64 	%rd14, %rd1, %rd13;
	ld.global.f32 	%f178, [%rd14];
$L__BB0_11:
	st.shared.f32 	[%r9], %f178;
	bar.sync 	0;
	ld.shared.f32 	%f75, [%r6];
	ld.shared.f32 	%f76, [%r10];
	fma.rn.f32 	%f77, %f75, %f76, %f6;
	ld.shared.f32 	%f78, [%r6+4];
	ld.shared.f32 	%f79, [%r10+64];
	fma.rn.f32 	%f80, %f78, %f79, %f77;
	ld.shared.f32 	%f81, [%r6+8];
	ld.shared.f32 	%f82, [%r10+128];
	fma.rn.f32 	%f83, %f81, %f82, %f80;
	ld.shared.f32 	%f84, [%r6+12];
	ld.shared.f32 	%f85, [%r10+192];
	fma.rn.f32 	%f86, %f84, %f85, %f83;
	ld.shared.f32 	%f87, [%r6+16];
	ld.shared.f32 	%f88, [%r10+256];
	fma.rn.f32 	%f89, %f87, %f88, %f86;
	ld.shared.f32 	%f90, [%r6+20];
	ld.shared.f32 	%f91, [%r10+320];
	fma.rn.f32 	%f92, %f90, %f91, %f89;
	ld.shared.f32 	%f93, [%r6+24];
	ld.shared.f32 	%f94, [%r10+384];
	fma.rn.f32 	%f95, %f93, %f94, %f92;
	ld.shared.f32 	%f96, [%r6+28];
	ld.shared.f32 	%f97, [%r10+448];
	fma.rn.f32 	%f98, %f96, %f97, %f95;
	ld.shared.f32 	%f99, [%r6+32];
	ld.shared.f32 	%f100, [%r10+512];
	fma.rn.f32 	%f101, %f99, %f100, %f98;
	ld.shared.f32 	%f102, [%r6+36];
	ld.shared.f32 	%f103, [%r10+576];
	fma.rn.f32 	%f104, %f102, %f103, %f101;
	ld.shared.f32 	%f105, [%r6+40];
	ld.shared.f32 	%f106, [%r10+640];
	fma.rn.f32 	%f107, %f105, %f106, %f104;
	ld.shared.f32 	%f108, [%r6+44];
	ld.shared.f32 	%f109, [%r10+704];
	fma.rn.f32 	%f110, %f108, %f109, %f107;
	ld.shared.f32 	%f111, [%r6+48];
	ld.shared.f32 	%f112, [%r10+768];
	fma.rn.f32 	%f113, %f111, %f112, %f110;
	ld.shared.f32 	%f114, [%r6+52];
	ld.shared.f32 	%f115, [%r10+832];
	fma.rn.f32 	%f116, %f114, %f115, %f113;
	ld.shared.f32 	%f117, [%r6+56];
	ld.shared.f32 	%f118, [%r10+896];
	fma.rn.f32 	%f119, %f117, %f118, %f116;
	ld.shared.f32 	%f120, [%r6+60];
	ld.shared.f32 	%f121, [%r10+960];
	fma.rn.f32 	%f183, %f120, %f121, %f119;
	bar.sync 	0;
	add.s32 	%r72, %r72, 32;
	add.s32 	%r71, %r71, 32;
	add.s32 	%r70, %r70, %r13;
	add.s32 	%r69, %r69, %r13;
	add.s32 	%r68, %r68, 32;
	add.s32 	%r67, %r67, 32;
	add.s32 	%r66, %r66, 2;
	setp.ne.s32 	%p16, %r66, 0;
	@%p16 bra 	$L__BB0_3;
	add.s32 	%r73, %r72, -16;
$L__BB0_13:
	and.b32  	%r57, %r11, 16;
	setp.ne.s32 	%p17, %r57, 0;
	@%p17 bra 	$L__BB0_19;
	setp.ge.s32 	%p18, %r2, %r36;
	add.s32 	%r33, %r73, %r4;
	setp.ge.u32 	%p19, %r33, %r38;
	mov.f32 	%f181, 0f00000000;
	or.pred  	%p20, %p18, %p19;
	@%p20 bra 	$L__BB0_16;
	add.s32 	%r59, %r33, %r8;
	mul.wide.u32 	%rd15, %r59, 4;
	add.s64 	%rd16, %rd2, %rd15;
	ld.global.f32 	%f181, [%rd16];
$L__BB0_16:
	setp.ge.s32 	%p21, %r5, %r37;
	st.shared.f32 	[%r7], %f181;
	add.s32 	%r34, %r73, %r1;
	setp.ge.u32 	%p22, %r34, %r38;
	mov.f32 	%f182, 0f00000000;
	or.pred  	%p23, %p21, %p22;
	@%p23 bra 	$L__BB0_18;
	mad.lo.s32 	%r61, %r34, %r37, %r5;
	mul.wide.u32 	%rd17, %r61, 4;
	add.s64 	%rd18, %rd1, %rd17;
	ld.global.f32 	%f182, [%rd18];
$L__BB0_18:
	st.shared.f32 	[%r9], %f182;
	bar.sync 	0;
	ld.shared.f32 	%f124, [%r6];
	ld.shared.f32 	%f125, [%r10];
	fma.rn.f32 	%f126, %f124, %f125, %f183;
	ld.shared.f32 	%f127, [%r6+4];
	ld.shared.f32 	%f128, [%r10+64];
	fma.rn.f32 	%f129, %f127, %f128, %f126;
	ld.shared.f32 	%f130, [%r6+8];
	ld.shared.f32 	%f131, [%r10+128];
	fma.rn.f32 	%f132, %f130, %f131, %f129;
	ld.shared.f32 	%f133, [%r6+12];
	ld.shared.f32 	%f134, [%r10+192];
	fma.rn.f32 	%f135, %f133, %f134, %f132;
	ld.shared.f32 	%f136, [%r6+16];
	ld.shared.f32 	%f137, [%r10+256];
	fma.rn.f32 	%f138, %f136, %f137, %f135;
	ld.shared.f32 	%f139, [%r6+20];
	ld.shared.f32 	%f140, [%r10+320];
	fma.rn.f32 	%f141, %f139, %f140, %f138;
	ld.shared.f32 	%f142, [%r6+24];
	ld.shared.f32 	%f143, [%r10+384];
	fma.rn.f32 	%f144, %f142, %f143, %f141;
	ld.shared.f32 	%f145, [%r6+28];
	ld.shared.f32 	%f146, [%r10+448];
	fma.rn.f32 	%f147, %f145, %f146, %f144;
	ld.shared.f32 	%f148, [%r6+32];
	ld.shared.f32 	%f149, [%r10+512];
	fma.rn.f32 	%f150, %f148, %f149, %f147;
	ld.shared.f32 	%f151, [%r6+36];
	ld.shared.f32 	%f152, [%r10+576];
	fma.rn.f32 	%f153, %f151, %f152, %f150;
	ld.shared.f32 	%f154, [%r6+40];
	ld.shared.f32 	%f155, [%r10+640];
	fma.rn.f32 	%f156, %f154, %f155, %f153;
	ld.shared.f32 	%f157, [%r6+44];
	ld.shared.f32 	%f158, [%r10+704];
	fma.rn.f32 	%f159, %f157, %f158, %f156;
	ld.shared.f32 	%f160, [%r6+48];
	ld.shared.f32 	%f161, [%r10+768];
	fma.rn.f32 	%f162, %f160, %f161, %f159;
	ld.shared.f32 	%f163, [%r6+52];
	ld.shared.f32 	%f164, [%r10+832];
	fma.rn.f32 	%f165, %f163, %f164, %f162;
	ld.shared.f32 	%f166, [%r6+56];
	ld.shared.f32 	%f167, [%r10+896];
	fma.rn.f32 	%f168, %f166, %f167, %f165;
	ld.shared.f32 	%f169, [%r6+60];
	ld.shared.f32 	%f170, [%r10+960];
	fma.rn.f32 	%f183, %f169, %f170, %f168;
	bar.sync 	0;
$L__BB0_19:
	setp.lt.s32 	%p24, %r2, %r36;
	setp.lt.s32 	%p25, %r5, %r37;
	and.pred  	%p1, %p24, %p25;
	not.pred 	%p26, %p1;
	@%p26 bra 	$L__BB0_21;
	ld.param.u64 	%rd25, [_Z16gemmRowReductionILi16EEvPKfS1_PfS2_iii_param_2];
	mad.lo.s32 	%r62, %r37, %r2, %r5;
	cvta.to.global.u64 	%rd19, %rd25;
	mul.wide.s32 	%rd20, %r62, 4;
	add.s64 	%rd21, %rd19, %rd20;
	st.global.f32 	[%rd21], %f183;
$L__BB0_21:
	setp.ne.s32 	%p27, %r4, 0;
	shl.b32 	%r63, %r1, 2;
	mov.u32 	%r64, _ZZ16gemmRowReductionILi16EEvPKfS1_PfS2_iiiE13tile_row_sums;
	add.s32 	%r35, %r64, %r63;
	@%p27 bra 	$L__BB0_23;
	mov.b32 	%r65, 0;
	st.shared.u32 	[%r35], %r65;
$L__BB0_23:
	bar.sync 	0;
	@%p26 bra 	$L__BB0_25;
	atom.shared.add.f32 	%f171, [%r35], %f183;
$L__BB0_25:
	setp.ne.s32 	%p29, %r4, 0;
	setp.ge.s32 	%p30, %r2, %r36;
	bar.sync 	0;
	or.pred  	%p31, %p29, %p30;
	@%p31 bra 	$L__BB0_27;
	cvta.to.global.u64 	%rd22, %rd4;
	mul.wide.u32 	%rd23, %r2, 4;
	add.s64 	%rd24, %rd22, %rd23;
	ld.shared.f32 	%f172, [%r35];
	atom.global.add.f32 	%f173, [%rd24], %f172;
$L__BB0_27:
	ret;

}
	// .globl	_Z10gemmColMaxILi16EEvPKfS1_PfS2_iii
.visible .entry _Z10gemmColMaxILi16EEvPKfS1_PfS2_iii(
	.param .u64 .ptr .align 1 _Z10gemmColMaxILi16EEvPKfS1_PfS2_iii_param_0,
	.param .u64 .ptr .align 1 _Z10gemmColMaxILi16EEvPKfS1_PfS2_iii_param_1,
	.param .u64 .ptr .align 1 _Z10gemmColMaxILi16EEvPKfS1_PfS2_iii_param_2,
	.param .u64 .ptr .align 1 _Z10gemmColMaxILi16EEvPKfS1_PfS2_iii_param_3,
	.param .u32 _Z10gemmColMaxILi16EEvPKfS1_PfS2_iii_param_4,
	.param .u32 _Z10gemmColMaxILi16EEvPKfS1_PfS2_iii_param_5,
	.param .u32 _Z10gemmColMaxILi16EEvPKfS1_PfS2_iii_param_6
)
{
	.reg .pred 	%p<32>;
	.reg .b32 	%r<78>;
	.reg .b32 	%f<181>;
	.reg .b64 	%rd<26>;
	// demoted variable
	.shared .align 4 .b8 _ZZ10gemmColMaxILi16EEvPKfS1_PfS2_iiiE2sA[1024];
	// demoted variable
	.shared .align 4 .b8 _ZZ10gemmColMaxILi16EEvPKfS1_PfS2_iiiE2sB[1024];
	// demoted variable
	.shared .align 4 .b8 _ZZ10gemmColMaxILi16EEvPKfS1_PfS2_iiiE12tile_col_max[64];
	ld.param.u64 	%rd5, [_Z10gemmColMaxILi16EEvPKfS1_PfS2_iii_param_0];
	ld.param.u64 	%rd6, [_Z10gemmColMaxILi16EEvPKfS1_PfS2_iii_param_1];
	ld.param.u64 	%rd4, [_Z10gemmColMaxILi16EEvPKfS1_PfS2_iii_param_3];
	ld.param.u32 	%r36, [_Z10gemmColMaxILi16EEvPKfS1_PfS2_iii_param_4];
	ld.param.u32 	%r37, [_Z10gemmColMaxILi16EEvPKfS1_PfS2_iii_param_5];
	ld.param.u32 	%r38, [_Z10gemmColMaxILi16EEvPKfS1_PfS2_iii_param_6];
	cvta.to.global.u64 	%rd1, %rd6;
	cvta.to.global.u64 	%rd2, %rd5;
	mov.u32 	%r39, %ctaid.y;
	shl.b32 	%r40, %r39, 4;
	mov.u32 	%r1, %tid.y;
	add.s32 	%r2, %r40, %r1;
	mov.u32 	%r41, %ctaid.x;
	shl.b32 	%r3, %r41, 4;
	mov.u32 	%r4, %tid.x;
	add.s32 	%r5, %r3, %r4;
	setp.lt.s32 	%p2, %r38, 1;
	mov.f32 	%f180, 0f00000000;
	@%p2 bra 	$L__BB1_19;
	shl.b32 	%r43, %r1, 6;
	mov.u32 	%r44, _ZZ10gemmColMaxILi16EEvPKfS1_PfS2_iiiE2sA;
	add.s32 	%r6, %r44, %r43;
	shl.b32 	%r45, %r4, 2;
	add.s32 	%r7, %r6, %r45;
	mul.lo.s32 	%r8, %r38, %r2;
	mov.u32 	%r46, _ZZ10gemmColMaxILi16EEvPKfS1_PfS2_iiiE2sB;
	add.s32 	%r10, %r46, %r45;
	add.s32 	%r9, %r10, %r43;
	add.s32 	%r11, %r38, -1;
	setp.lt.u32 	%p3, %r38, 17;
	mov.f32 	%f180, 0f00000000;
	mov.b32 	%r77, 0;
	@%p3 bra 	$L__BB1_13;
	shr.u32 	%r48, %r11, 4;
	add.s32 	%r49, %r48, 1;
	add.s32 	%r50, %r1, 16;
	mad.lo.s32 	%r51, %r37, %r50, %r4;
	add.s32 	%r74, %r51, %r3;
	shl.b32 	%r13, %r37, 5;
	mad.lo.s32 	%r52, %r1, %r37, %r4;
	add.s32 	%r73, %r52, %r3;
	add.s32 	%r72, %r4, %r8;
	and.b32  	%r53, %r49, 536870910;
	neg.s32 	%r70, %r53;
	mov.f32 	%f180, 0f00000000;
	mov.b32 	%r76, 16;
	mov.u32 	%r71, %r4;
	mov.u32 	%r75, %r1;
$L__BB1_3:
	setp.ge.s32 	%p4, %r2, %r36;
	setp.ge.u32 	%p5, %r71, %r38;
	mov.f32 	%f172, 0f00000000;
	or.pred  	%p6, %p4, %p5;
	@%p6 bra 	$L__BB1_5;
	mul.wide.u32 	%rd7, %r72, 4;
	add.s64 	%rd8, %rd2, %rd7;
	ld.global.f32 	%f172, [%rd8];
$L__BB1_5:
	setp.ge.s32 	%p7, %r5, %r37;
	st.shared.f32 	[%r7], %f172;
	setp.ge.u32 	%p8, %r75, %r38;
	mov.f32 	%f173, 0f00000000;
	or.pred  	%p9, %p7, %p8;
	@%p9 bra 	$L__BB1_7;
	mul.wide.u32 	%rd9, %r73, 4;
	add.s64 	%rd10, %rd1, %rd9;
	ld.global.f32 	%f173, [%rd10];
$L__BB1_7:
	st.shared.f32 	[%r9], %f173;
	bar.sync 	0;
	ld.shared.f32 	%f27, [%r6];
	ld.shared.f32 	%f28, [%r10];
	fma.rn.f32 	%f29, %f27, %f28, %f180;
	ld.shared.f32 	%f30, [%r6+4];
	ld.shared.f32 	%f31, [%r10+64];
	fma.rn.f32 	%f32, %f30, %f31, %f29;
	ld.shared.f32 	%f33, [%r6+8];
	ld.shared.f32 	%f34, [%r10+128];
	fma.rn.f32 	%f35, %f33, %f34, %f32;
	ld.shared.f32 	%f36, [%r6+12];
	ld.shared.f32 	%f37, [%r10+192];
	fma.rn.f32 	%f38, %f36, %f37, %f35;
	ld.shared.f32 	%f39, [%r6+16];
	ld.shared.f32 	%f40, [%r10+256];
	fma.rn.f32 	%f41, %f39, %f40, %f38;
	ld.shared.f32 	%f42, [%r6+20];
	ld.shared.f32 	%f43, [%r10+320];
	fma.rn.f32 	%f44, %f42, %f43, %f41;
	ld.shared.f32 	%f45, [%r6+24];
	ld.shared.f32 	%f46, [%r10+384];
	fma.rn.f32 	%f47, %f45, %f46, %f44;
	ld.shared.f32 	%f48, [%r6+28];
	ld.shared.f32 	%f49, [%r10+448];
	fma.rn.f32 	%f50, %f48, %f49, %f47;
	ld.shared.f32 	%f51, [%r6+32];
	ld.shared.f32 	%f52, [%r10+512];
	fma.rn.f32 	%f53, %f51, %f52, %f50;
	ld.shared.f32 	%f54, [%r6+36];
	ld.shared.f32 	%f55, [%r10+576];
	fma.rn.f32 	%f56, %f54, %f55, %f53;
	ld.shared.f32 	%f57, [%r6+40];
	ld.shared.f32 	%f58, [%r10+640];
	fma.rn.f32 	%f59, %f57, %f58, %f56;
	ld.shared.f32 	%f60, [%r6+44];
	ld.shared.f32 	%f61, [%r10+704];
	fma.rn.f32 	%f62, %f60, %f61, %f59;
	ld.shared.f32 	%f63, [%r6+48];
	ld.shared.f32 	%f64, [%r10+768];
	fma.rn.f32 	%f65, %f63, %f64, %f62;
	ld.shared.f32 	%f66, [%r6+52];
	ld.shared.f32 	%f67, [%r10+832];
	fma.rn.f32 	%f68, %f66, %f67, %f65;
	ld.shared.f32 	%f69, [%r6+56];
	ld.shared.f32 	%f70, [%r10+896];
	fma.rn.f32 	%f71, %f69, %f70, %f68;
	ld.shared.f32 	%f72, [%r6+60];
	ld.shared.f32 	%f73, [%r10+960];
	fma.rn.f32 	%f6, %f72, %f73, %f71;
	bar.sync 	0;
	add.s32 	%r54, %r71, 16;
	setp.ge.u32 	%p11, %r54, %r38;
	mov.f32 	%f174, 0f00000000;
	or.pred  	%p12, %p4, %p11;
	@%p12 bra 	$L__BB1_9;
	add.s32 	%r55, %r72, 16;
	mul.wide.u32 	%rd11, %r55, 4;
	add.s64 	%rd12, %rd2, %rd11;
	ld.global.f32 	%f174, [%rd12];
$L__BB1_9:
	st.shared.f32 	[%r7], %f174;
	add.s32 	%r56, %r75, 16;
	setp.ge.u32 	%p14, %r56, %r38;
	mov.f32 	%f175, 0f00000000;
	or.pred  	%p15, %p7, %p14;
	@%p15 bra 	$L__BB1_11;
	mul.wide.u32 	%rd13, %r74, 4;
	add.s64 	%rd14, %rd1, %rd13;
	ld.global.f32 	%f175, [%rd14];
$L__BB1_11:
	st.shared.f32 	[%r9], %f175;
	bar.sync 	0;
	ld.shared.f32 	%f75, [%r6];
	ld.shared.f32 	%f76, [%r10];
	fma.rn.f32 	%f77, %f75, %f76, %f6;
	ld.shared.f32 	%f78, [%r6+4];
	ld.shared.f32 	%f79, [%r10+64];
	fma.rn.f32 	%f80, %f78, %f79, %f77;
	ld.shared.f32 	%f81, [%r6+8];
	ld.shared.f32 	%f82, [%r10+128];
	fma.rn.f32 	%f83, %f81, %f82, %f80;
	ld.shared.f32 	%f84, [%r6+12];
	ld.shared.f32 	%f85, [%r10+192];
	fma.rn.f32 	%f86, %f84, %f85, %f83;
	ld.shared.f32 	%f87, [%r6+16];
	ld.shared.f32 	%f88, [%r10+256];
	fma.rn.f32 	%f89, %f87, %f88, %f86;
	ld.shared.f32 	%f90, [%r6+20];
	ld.shared.f32 	%f91, [%r10+320];
	fma.rn.f32 	%f92, %f90, %f91, %f89;
	ld.shared.f32 	%f93, [%r6+24];
	ld.shared.f32 	%f94, [%r10+384];
	fma.rn.f32 	%f95, %f93, %f94, %f92;
	ld.shared.f32 	%f96, [%r6+28];
	ld.shared.f32 	%f97, [%r10+448];
	fma.rn.f32 	%f98, %f96, %f97, %f95;
	ld.shared.f32 	%f99, [%r6+32];
	ld.shared.f32 	%f100, [%r10+512];
	fma.rn.f32 	%f101, %f99, %f100, %f98;
	ld.shared.f32 	%f102, [%r6+36];
	ld.shared.f32 	%f103, [%r10+576];
	fma.rn.f32 	%f104, %f102, %f103, %f101;
	ld.shared.f32 	%f105, [%r6+40];
	ld.shared.f32 	%f106, [%r10+640];
	fma.rn.f32 	%f107, %f105, %f106, %f104;
	ld.shared.f32 	%f108, [%r6+44];
	ld.shared.f32 	%f109, [%r10+704];
	fma.rn.f32 	%f110, %f108, %f109, %f107;
	ld.shared.f32 	%f111, [%r6+48];
	ld.shared.f32 	%f112, [%r10+768];
	fma.rn.f32 	%f113, %f111, %f112, %f110;
	ld.shared.f32 	%f114, [%r6+52];
	ld.shared.f32 	%f115, [%r10+832];
	fma.rn.f32 	%f116, %f114, %f115, %f113;
	ld.shared.f32 	%f117, [%r6+56];
	ld.shared.f32 	%f118, [%r10+896];
	fma.rn.f32 	%f119, %f117, %f118, %f116;
	ld.shared.f32 	%f120, [%r6+60];
	ld.shared.f32 	%f121, [%r10+960];
	fma.rn.f32 	%f180, %f120, %f121, %f119;
	bar.sync 	0;
	add.s32 	%r76, %r76, 32;
	add.s32 	%r75, %r75, 32;
	add.s32 	%r74, %r74, %r13;
	add.s32 	%r73, %r73, %r13;
	add.s32 	%r72, %r72, 32;
	add.s32 	%r71, %r71, 32;
	add.s32 	%r70, %r70, 2;
	setp.ne.s32 	%p16, %r70, 0;
	@%p16 bra 	$L__BB1_3;
	add.s32 	%r77, %r76, -16;
$L__BB1_13:
	and.b32  	%r57, %r11, 16;
	setp.ne.s32 	%p17, %r57, 0;
	@%p17 bra 	$L__BB1_19;
	setp.ge.s32 	%p18, %r2, %r36;
	add.s32 	%r33, %r77, %r4;
	setp.ge.u32 	%p19, %r33, %r38;
	mov.f32 	%f178, 0f00000000;
	or.pred  	%p20, %p18, %p19;
	@%p20 bra 	$L__BB1_16;
	add.s32 	%r59, %r33, %r8;
	mul.wide.u32 	%rd15, %r59, 4;
	add.s64 	%rd16, %rd2, %rd15;
	ld.global.f32 	%f178, [%rd16];
$L__BB1_16:
	setp.ge.s32 	%p21, %r5, %r37;
	st.shared.f32 	[%r7], %f178;
	add.s32 	%r34, %r77, %r1;
	setp.ge.u32 	%p22, %r34, %r38;
	mov.f32 	%f179, 0f00000000;
	or.pred  	%p23, %p21, %p22;
	@%p23 bra 	$L__BB1_18;
	mad.lo.s32 	%r61, %r34, %r37, %r5;
	mul.wide.u32 	%rd17, %r61, 4;
	add.s64 	%rd18, %rd1, %rd17;
	ld.global.f32 	%f179, [%rd18];
$L__BB1_18:
	st.shared.f32 	[%r9], %f179;
	bar.sync 	0;
	ld.shared.f32 	%f124, [%r6];
	ld.shared.f32 	%f125, [%r10];
	fma.rn.f32 	%f126, %f124, %f125, %f180;
	ld.shared.f32 	%f127, [%r6+4];
	ld.shared.f32 	%f128, [%r10+64];
	fma.rn.f32 	%f129, %f127, %f128, %f126;
	ld.shared.f32 	%f130, [%r6+8];
	ld.shared.f32 	%f131, [%r10+128];
	fma.rn.f32 	%f132, %f130, %f131, %f129;
	ld.shared.f32 	%f133, [%r6+12];
	ld.shared.f32 	%f134, [%r10+192];
	fma.rn.f32 	%f135, %f133, %f134, %f132;
	ld.shared.f32 	%f136, [%r6+16];
	ld.shared.f32 	%f137, [%r10+256];
	fma.rn.f32 	%f138, %f136, %f137, %f135;
	ld.shared.f32 	%f139, [%r6+20];
	ld.shared.f32 	%f140, [%r10+320];
	fma.rn.f32 	%f141, %f139, %f140, %f138;
	ld.shared.f32 	%f142, [%r6+24];
	ld.shared.f32 	%f143, [%r10+384];
	fma.rn.f32 	%f144, %f142, %f143, %f141;
	ld.shared.f32 	%f145, [%r6+28];
	ld.shared.f32 	%f146, [%r10+448];
	fma.rn.f32 	%f147, %f145, %f146, %f144;
	ld.shared.f32 	%f148, [%r6+32];
	ld.shared.f32 	%f149, [%r10+512];
	fma.rn.f32 	%f150, %f148, %f149, %f147;
	ld.shared.f32 	%f151, [%r6+36];
	ld.shared.f32 	%f152, [%r10+576];
	fma.rn.f32 	%f153, %f151, %f152, %f150;
	ld.shared.f32 	%f154, [%r6+40];
	ld.shared.f32 	%f155, [%r10+640];
	fma.rn.f32 	%f156, %f154, %f155, %f153;
	ld.shared.f32 	%f157, [%r6+44];
	ld.shared.f32 	%f158, [%r10+704];
	fma.rn.f32 	%f159, %f157, %f158, %f156;
	ld.shared.f32 	%f160, [%r6+48];
	ld.shared.f32 	%f161, [%r10+768];
	fma.rn.f32 	%f162, %f160, %f161, %f159;
	ld.shared.f32 	%f163, [%r6+52];
	ld.shared.f32 	%f164, [%r10+832];
	fma.rn.f32 	%f165, %f163, %f164, %f162;
	ld.shared.f32 	%f166, [%r6+56];
	ld.shared.f32 	%f167, [%r10+896];
	fma.rn.f32 	%f168, %f166, %f167, %f165;
	ld.shared.f32 	%f169, [%r6+60];
	ld.shared.f32 	%f170, [%r10+960];
	fma.rn.f32 	%f180, %f169, %f170, %f168;
	bar.sync 	0;
$L__BB1_19:
	setp.lt.s32 	%p24, %r2, %r36;
	setp.lt.s32 	%p25, %r5, %r37;
	and.pred  	%p1, %p24, %p25;
	not.pred 	%p26, %p1;
	@%p26 bra 	$L__BB1_21;
	ld.param.u64 	%rd25, [_Z10gemmColMaxILi16EEvPKfS1_PfS2_iii_param_2];
	mad.lo.s32 	%r62, %r37, %r2, %r5;
	cvta.to.global.u64 	%rd19, %rd25;
	mul.wide.s32 	%rd20, %r62, 4;
	add.s64 	%rd21, %rd19, %rd20;
	st.global.f32 	[%rd21], %f180;
$L__BB1_21:
	setp.ne.s32 	%p27, %r1, 0;
	shl.b32 	%r63, %r4, 2;
	mov.u32 	%r64, _ZZ10gemmColMaxILi16EEvPKfS1_PfS2_iiiE12tile_col_max;
	add.s32 	%r35, %r64, %r63;
	@%p27 bra 	$L__BB1_23;
	mov.b32 	%r65, -8388608;
	st.shared.u32 	[%r35], %r65;
$L__BB1_23:
	bar.sync 	0;
	@%p26 bra 	$L__BB1_25;
	mov.b32 	%r66, %f180;
	atom.shared.max.s32 	%r67, [%r35], %r66;
$L__BB1_25:
	setp.ne.s32 	%p29, %r1, 0;
	setp.ge.s32 	%p30, %r5, %r37;
	bar.sync 	0;
	or.pred  	%p31, %p29, %p30;
	@%p31 bra 	$L__BB1_27;
	cvta.to.global.u64 	%rd22, %rd4;
	mul.wide.s32 	%rd23, %r5, 4;
	add.s64 	%rd24, %rd22, %rd23;
	ld.shared.u32 	%r68, [%r35];
	atom.global.max.s32 	%r69, [%rd24], %r68;
$L__BB1_27:
	ret;

}


// ===== COMPILED SASS (sm_100) =====

	.target	sm_100

	.elftype	@"ET_EXEC"


//--------------------- .note.nv.tkinfo           --------------------------
	.section	.note.nv.tkinfo,"",@"SHT_NOTE"
	.sectionflags	@"SHF_NOTE_NV_TKINFO"
	.tkinfo
        /*0018*/ 	.word	0x00000002
        /*0030*/ 	.string	""
        /*0030*/ 	.string	"ptxas"
        /*0030*/ 	.string	"Cuda compilation tools, release 13.0, V13.0.88"
        /*0030*/ 	.string	"Build cuda_13.0.r13.0/compiler.36424714_0"
        /*0030*/ 	.string	"-arch sm_100 -m 64 "



//--------------------- .note.nv.cuinfo           --------------------------
	.section	.note.nv.cuinfo,"",@"SHT_NOTE"
	.sectionflags	@"SHF_NOTE_NV_CUINFO"
        /*0018*/ 	.short	0x0002
        /*001a*/ 	.short	0x0064
        /*001c*/ 	.short	0x0082
	.zero		2


//--------------------- .nv.info                  --------------------------
	.section	.nv.info,"",@"SHT_CUDA_INFO"
	.align	4


	//----- nvinfo : EIATTR_REGCOUNT
	.align		4
        /*0000*/ 	.byte	0x04, 0x2f
        /*0002*/ 	.short	(.L_1 - .L_0)
	.align		4
.L_0:
        /*0004*/ 	.word	index@(_Z16gemmRowReductionILi16EEvPKfS1_PfS2_iii)
        /*0008*/ 	.word	0x00000020


	//----- nvinfo : EIATTR_FRAME_SIZE
	.align		4
.L_1:
        /*000c*/ 	.byte	0x04, 0x11
        /*000e*/ 	.short	(.L_3 - .L_2)
	.align		4
.L_2:
        /*0010*/ 	.word	index@(_Z16gemmRowReductionILi16EEvPKfS1_PfS2_iii)
        /*0014*/ 	.word	0x00000000


	//----- nvinfo : EIATTR_REGCOUNT
	.align		4
.L_3:
        /*0018*/ 	.byte	0x04, 0x2f
        /*001a*/ 	.short	(.L_5 - .L_4)
	.align		4
.L_4:
        /*001c*/ 	.word	index@(_Z10gemmColMaxILi16EEvPKfS1_PfS2_iii)
        /*0020*/ 	.word	0x00000020


	//----- nvinfo : EIATTR_FRAME_SIZE
	.align		4
.L_5:
        /*0024*/ 	.byte	0x04, 0x11
        /*0026*/ 	.short	(.L_7 - .L_6)
	.align		4
.L_6:
        /*0028*/ 	.word	index@(_Z10gemmColMaxILi16EEvPKfS1_PfS2_iii)
        /*002c*/ 	.word	0x00000000


	//----- nvinfo : EIATTR_MIN_STACK_SIZE
	.align		4
.L_7:
        /*0030*/ 	.byte	0x04, 0x12
        /*0032*/ 	.short	(.L_9 - .L_8)
	.align		4
.L_8:
        /*0034*/ 	.word	index@(_Z10gemmColMaxILi16EEvPKfS1_PfS2_iii)
        /*0038*/ 	.word	0x00000000


	//----- nvinfo : EIATTR_MIN_STACK_SIZE
	.align		4
.L_9:
        /*003c*/ 	.byte	0x04, 0x12
        /*003e*/ 	.short	(.L_11 - .L_10)
	.align		4
.L_10:
        /*0040*/ 	.word	index@(_Z16gemmRowReductionILi16EEvPKfS1_PfS2_iii)
        /*0044*/ 	.word	0x00000000
.L_11:


//--------------------- .nv.compat                --------------------------
	.section	.nv.compat,"",@"SHT_CUDA_COMPAT_INFO"
	.align	4
        /*0000*/ 	.byte	0x02, 0x09, 0x00, 0x00, 0x02, 0x02, 0x01, 0x00, 0x02, 0x05, 0x05, 0x00, 0x03, 0x07, 0x01, 0x01
        /*0010*/ 	.byte	0x02, 0x03, 0x00, 0x00, 0x02, 0x06, 0x01, 0x00, 0x04, 0x0b, 0x08, 0x00, 0x09, 0x00, 0x00, 0x00
        /*0020*/ 	.byte	0x00, 0x00, 0x00, 0x00


//--------------------- .nv.info._Z10gemmColMaxILi16EEvPKfS1_PfS2_iii --------------------------
	.section	.nv.info._Z10gemmColMaxILi16EEvPKfS1_PfS2_iii,"",@"SHT_CUDA_INFO"
	.sectionflags	@""
	.align	4


	//----- nvinfo : EIATTR_CUDA_API_VERSION
	.align		4
        /*0000*/ 	.byte	0x04, 0x37
        /*0002*/ 	.short	(.L_13 - .L_12)
.L_12:
        /*0004*/ 	.word	0x00000082


	//----- nvinfo : EIATTR_KPARAM_INFO
	.align		4
.L_13:
        /*0008*/ 	.byte	0x04, 0x17
        /*000a*/ 	.short	(.L_15 - .L_14)
.L_14:
        /*000c*/ 	.word	0x00000000
        /*0010*/ 	.short	0x0006
        /*0012*/ 	.short	0x0028
        /*0014*/ 	.byte	0x00, 0xf0, 0x11, 0x00


	//----- nvinfo : EIATTR_KPARAM_INFO
	.align		4
.L_15:
        /*0018*/ 	.byte	0x04, 0x17
        /*001a*/ 	.short	(.L_17 - .L_16)
.L_16:
        /*001c*/ 	.word	0x00000000
        /*0020*/ 	.short	0x0005
        /*0022*/ 	.short	0x0024
        /*0024*/ 	.byte	0x00, 0xf0, 0x11, 0x00


	//----- nvinfo : EIATTR_KPARAM_INFO
	.align		4
.L_17:
        /*0028*/ 	.byte	0x04, 0x17
        /*002a*/ 	.short	(.L_19 - .L_18)
.L_18:
        /*002c*/ 	.word	0x00000000
        /*0030*/ 	.short	0x0004
        /*0032*/ 	.short	0x0020
        /*0034*/ 	.byte	0x00, 0xf0, 0x11, 0x00


	//----- nvinfo : EIATTR_KPARAM_INFO
	.align		4
.L_19:
        /*0038*/ 	.byte	0x04, 0x17
        /*003a*/ 	.short	(.L_21 - .L_20)
.L_20:
        /*003c*/ 	.word	0x00000000
        /*0040*/ 	.short	0x0003
        /*0042*/ 	.short	0x0018
        /*0044*/ 	.byte	0x00, 0xf5, 0x21, 0x00


	//----- nvinfo : EIATTR_KPARAM_INFO
	.align		4
.L_21:
        /*0048*/ 	.byte	0x04, 0x17
        /*004a*/ 	.short	(.L_23 - .L_22)
.L_22:
        /*004c*/ 	.word	0x00000000
        /*0050*/ 	.short	0x0002
        /*0052*/ 	.short	0x0010
        /*0054*/ 	.byte	0x00, 0xf5, 0x21, 0x00


	//----- nvinfo : EIATTR_KPARAM_INFO
	.align		4
.L_23:
        /*0058*/ 	.byte	0x04, 0x17
        /*005a*/ 	.short	(.L_25 - .L_24)
.L_24:
        /*005c*/ 	.word	0x00000000
        /*0060*/ 	.short	0x0001
        /*0062*/ 	.short	0x0008
        /*0064*/ 	.byte	0x00, 0xf5, 0x21, 0x00


	//----- nvinfo : EIATTR_KPARAM_INFO
	.align		4
.L_25:
        /*0068*/ 	.byte	0x04, 0x17
        /*006a*/ 	.short	(.L_27 - .L_26)
.L_26:
        /*006c*/ 	.word	0x00000000
        /*0070*/ 	.short	0x0000
        /*0072*/ 	.short	0x0000
        /*0074*/ 	.byte	0x00, 0xf5, 0x21, 0x00


	//----- nvinfo : EIATTR_SPARSE_MMA_MASK
	.align		4
.L_27:
        /*0078*/ 	.byte	0x03, 0x50
        /*007a*/ 	.short	0x0000


	//----- nvinfo : EIATTR_MAXREG_COUNT
	.align		4
        /*007c*/ 	.byte	0x03, 0x1b
        /*007e*/ 	.short	0x00ff


	//----- nvinfo : EIATTR_NUM_BARRIERS
	.align		4
        /*0080*/ 	.byte	0x02, 0x4c
        /*0082*/ 	.byte	0x01
	.zero		1


	//----- nvinfo : EIATTR_MERCURY_ISA_VERSION
	.align		4
        /*0084*/ 	.byte	0x03, 0x5f
        /*0086*/ 	.short	0x0101


	//----- nvinfo : EIATTR_VRC_CTA_INIT_COUNT
	.align		4
        /*0088*/ 	.byte	0x02, 0x4a
	.zero		1
	.zero		1


	//----- nvinfo : EIATTR_EXIT_INSTR_OFFSETS
	.align		4
        /*008c*/ 	.byte	0x04, 0x1c
        /*008e*/ 	.short	(.L_29 - .L_28)


	//   ....[0]....
.L_28:
        /*0090*/ 	.word	0x00000f10


	//   ....[1]....
        /*0094*/ 	.word	0x00000f60


	//----- nvinfo : EIATTR_CRS_STACK_SIZE
	.align		4
.L_29:
        /*0098*/ 	.byte	0x04, 0x1e
        /*009a*/ 	.short	(.L_31 - .L_30)
.L_30:
        /*009c*/ 	.word	0x00000000


	//----- nvinfo : EIATTR_CBANK_PARAM_SIZE
	.align		4
.L_31:
        /*00a0*/ 	.byte	0x03, 0x19
        /*00a2*/ 	.short	0x002c


	//----- nvinfo : EIATTR_PARAM_CBANK
	.align		4
        /*00a4*/ 	.byte	0x04, 0x0a
        /*00a6*/ 	.short	(.L_33 - .L_32)
	.align		4
.L_32:
        /*00a8*/ 	.word	index@(.nv.constant0._Z10gemmColMaxILi16EEvPKfS1_PfS2_iii)
        /*00ac*/ 	.short	0x0380
        /*00ae*/ 	.short	0x002c


	//----- nvinfo : EIATTR_SW_WAR
	.align		4
.L_33:
        /*00b0*/ 	.byte	0x04, 0x36
        /*00b2*/ 	.short	(.L_35 - .L_34)
.L_34:
        /*00b4*/ 	.word	0x00000008
.L_35:


//--------------------- .nv.info._Z16gemmRowReductionILi16EEvPKfS1_PfS2_iii --------------------------
	.section	.nv.info._Z16gemmRowReductionILi16EEvPKfS1_PfS2_iii,"",@"SHT_CUDA_INFO"
	.sectionflags	@""
	.align	4


	//----- nvinfo : EIATTR_CUDA_API_VERSION
	.align		4
        /*0000*/ 	.byte	0x04, 0x37
        /*0002*/ 	.short	(.L_37 - .L_36)
.L_36:
        /*0004*/ 	.word	0x00000082


	//----- nvinfo : EIATTR_KPARAM_INFO
	.align		4
.L_37:
        /*0008*/ 	.byte	0x04, 0x17
        /*000a*/ 	.short	(.L_39 - .L_38)
.L_38:
        /*000c*/ 	.word	0x00000000
        /*0010*/ 	.short	0x0006
        /*0012*/ 	.short	0x0028
        /*0014*/ 	.byte	0x00, 0xf0, 0x11, 0x00


	//----- nvinfo : EIATTR_KPARAM_INFO
	.align		4
.L_39:
        /*0018*/ 	.byte	0x04, 0x17
        /*001a*/ 	.short	(.L_41 - .L_40)
.L_40:
        /*001c*/ 	.word	0x00000000
        /*0020*/ 	.short	0x0005
        /*0022*/ 	.short	0x0024
        /*0024*/ 	.byte	0x00, 0xf0, 0x11, 0x00


	//----- nvinfo : EIATTR_KPARAM_INFO
	.align		4
.L_41:
        /*0028*/ 	.byte	0x04, 0x17
        /*002a*/ 	.short	(.L_43 - .L_42)
.L_42:
        /*002c*/ 	.word	0x00000000
        /*0030*/ 	.short	0x0004
        /*0032*/ 	.short	0x0020
        /*0034*/ 	.byte	0x00, 0xf0, 0x11, 0x00


	//----- nvinfo : EIATTR_KPARAM_INFO
	.align		4
.L_43:
        /*0038*/ 	.byte	0x04, 0x17
        /*003a*/ 	.short	(.L_45 - .L_44)
.L_44:
        /*003c*/ 	.word	0x00000000
        /*0040*/ 	.short	0x0003
        /*0042*/ 	.short	0x0018
        /*0044*/ 	.byte	0x00, 0xf5, 0x21, 0x00


	//----- nvinfo : EIATTR_KPARAM_INFO
	.align		4
.L_45:
        /*0048*/ 	.byte	0x04, 0x17
        /*004a*/ 	.short	(.L_47 - .L_46)
.L_46:
        /*004c*/ 	.word	0x00000000
        /*0050*/ 	.short	0x0002
        /*0052*/ 	.short	0x0010
        /*0054*/ 	.byte	0x00, 0xf5, 0x21, 0x00


	//----- nvinfo : EIATTR_KPARAM_INFO
	.align		4
.L_47:
        /*0058*/ 	.byte	0x04, 0x17
        /*005a*/ 	.short	(.L_49 - .L_48)
.L_48:
        /*005c*/ 	.word	0x00000000
        /*0060*/ 	.short	0x0001
        /*0062*/ 	.short	0x0008
        /*0064*/ 	.byte	0x00, 0xf5, 0x21, 0x00


	//----- nvinfo : EIATTR_KPARAM_INFO
	.align		4
.L_49:
        /*0068*/ 	.byte	0x04, 0x17
        /*006a*/ 	.short	(.L_51 - .L_50)
.L_50:
        /*006c*/ 	.word	0x00000000
        /*0070*/ 	.short	0x0000
        /*0072*/ 	.short	0x0000
        /*0074*/ 	.byte	0x00, 0xf5, 0x21, 0x00


	//----- nvinfo : EIATTR_SPARSE_MMA_MASK
	.align		4
.L_51:
        /*0078*/ 	.byte	0x03, 0x50
        /*007a*/ 	.short	0x0000


	//----- nvinfo : EIATTR_MAXREG_COUNT
	.align		4
        /*007c*/ 	.byte	0x03, 0x1b
        /*007e*/ 	.short	0x00ff


	//----- nvinfo : EIATTR_NUM_BARRIERS
	.align		4
        /*0080*/ 	.byte	0x02, 0x4c
        /*0082*/ 	.byte	0x01
	.zero		1


	//----- nvinfo : EIATTR_MERCURY_ISA_VERSION
	.align		4
        /*0084*/ 	.byte	0x03, 0x5f
        /*0086*/ 	.short	0x0101


	//----- nvinfo : EIATTR_VRC_CTA_INIT_COUNT
	.align		4
        /*0088*/ 	.byte	0x02, 0x4a
	.zero		1
	.zero		1


	//----- nvinfo : EIATTR_EXIT_INSTR_OFFSETS
	.align		4
        /*008c*/ 	.byte	0x04, 0x1c
        /*008e*/ 	.short	(.L_53 - .L_52)


	//   ....[0]....
.L_52:
        /*0090*/ 	.word	0x00000f30


	//   ....[1]....
        /*0094*/ 	.word	0x00000f80


	//----- nvinfo : EIATTR_CRS_STACK_SIZE
	.align		4
.L_53:
        /*0098*/ 	.byte	0x04, 0x1e
        /*009a*/ 	.short	(.L_55 - .L_54)
.L_54:
        /*009c*/ 	.word	0x00000000


	//----- nvinfo : EIATTR_CBANK_PARAM_SIZE
	.align		4
.L_55:
        /*00a0*/ 	.byte	0x03, 0x19
        /*00a2*/ 	.short	0x002c


	//----- nvinfo : EIATTR_PARAM_CBANK
	.align		4
        /*00a4*/ 	.byte	0x04, 0x0a
        /*00a6*/ 	.short	(.L_57 - .L_56)
	.align		4
.L_56:
        /*00a8*/ 	.word	index@(.nv.constant0._Z16gemmRowReductionILi16EEvPKfS1_PfS2_iii)
        /*00ac*/ 	.short	0x0380
        /*00ae*/ 	.short	0x002c


	//----- nvinfo : EIATTR_SW_WAR
	.align		4
.L_57:
        /*00b0*/ 	.byte	0x04, 0x36
        /*00b2*/ 	.short	(.L_59 - .L_58)
.L_58:
        /*00b4*/ 	.word	0x00000008
.L_59:


//--------------------- .nv.callgraph             --------------------------
	.section	.nv.callgraph,"",@"SHT_CUDA_CALLGRAPH"
	.align	4
	.sectionentsize	8
	.align		4
        /*0000*/ 	.word	0x00000000
	.align		4
        /*0004*/ 	.word	0xffffffff
	.align		4
        /*0008*/ 	.word	0x00000000
	.align		4
        /*000c*/ 	.word	0xfffffffe
	.align		4
        /*0010*/ 	.word	0x00000000
	.align		4
        /*0014*/ 	.word	0xfffffffd
	.align		4
        /*0018*/ 	.word	0x00000000
	.align		4
        /*001c*/ 	.word	0xfffffffc


//--------------------- .text._Z10gemmColMaxILi16EEvPKfS1_PfS2_iii --------------------------
	.section	.text._Z10gemmColMaxILi16EEvPKfS1_PfS2_iii,"ax",@progbits
	.align	128
        .global         _Z10gemmColMaxILi16EEvPKfS1_PfS2_iii
        .type           _Z10gemmColMaxILi16EEvPKfS1_PfS2_iii,@function
        .size           _Z10gemmColMaxILi16EEvPKfS1_PfS2_iii,(.L_x_13 - _Z10gemmColMaxILi16EEvPKfS1_PfS2_iii)
        .other          _Z10gemmColMaxILi16EEvPKfS1_PfS2_iii,@"STO_CUDA_ENTRY STV_DEFAULT"
_Z10gemmColMaxILi16EEvPKfS1_PfS2_iii:
.text._Z10gemmColMaxILi16EEvPKfS1_PfS2_iii:
[----:B------:R-:W-:Y:S01]  /*0000*/  LDC R1, c[0x0][0x37c] ;  /* 0x0000df00ff017b82 */ /* 0x000fe20000000800 */
[----:B------:R-:W0:Y:S01]  /*0010*/  S2R R5, SR_CTAID.Y ;  /* 0x0000000000057919 */ /* 0x000e220000002600 */
[----:B------:R-:W1:Y:S01]  /*0020*/  LDCU UR7, c[0x0][0x3a8] ;  /* 0x00007500ff0777ac */ /* 0x000e620008000800 */
[----:B------:R-:W-:Y:S01]  /*0030*/  HFMA2 R23, -RZ, RZ, 0, 0 ;  /* 0x00000000ff177431 */ /* 0x000fe200000001ff */
[----:B------:R-:W0:Y:S01]  /*0040*/  S2R R0, SR_TID.Y ;  /* 0x0000000000007919 */ /* 0x000e220000002200 */
[----:B------:R-:W2:Y:S01]  /*0050*/  LDCU.64 UR10, c[0x0][0x358] ;  /* 0x00006b00ff0a77ac */ /* 0x000ea20008000a00 */
[----:B------:R-:W3:Y:S01]  /*0060*/  S2R R7, SR_CTAID.X ;  /* 0x0000000000077919 */ /* 0x000ee20000002500 */
[----:B------:R-:W3:Y:S01]  /*0070*/  S2R R3, SR_TID.X ;  /* 0x0000000000037919 */ /* 0x000ee20000002100 */
[----:B-1----:R-:W-:Y:S01]  /*0080*/  UISETP.GE.AND UP0, UPT, UR7, 0x1, UPT ;  /* 0x000000010700788c */ /* 0x002fe2000bf06270 */
[----:B0-----:R-:W-:Y:S02]  /*0090*/  LEA R16, R5, R0, 0x4 ;  /* 0x0000000005107211 */ /* 0x001fe400078e20ff */
[----:B---3--:R-:W-:-:S06]  /*00a0*/  LEA R2, R7, R3, 0x4 ;  /* 0x0000000307027211 */ /* 0x008fcc00078e20ff */
[----:B--2---:R-:W-:Y:S05]  /*00b0*/  BRA.U !UP0, `(.L_x_0) ;  /* 0x0000000d08387547 */ /* 0x004fea000b800000 */
[----:B------:R-:W0:Y:S01]  /*00c0*/  S2UR UR6, SR_CgaCtaId ;  /* 0x00000000000679c3 */ /* 0x000e220000008800 */
[----:B------:R-:W-:Y:S01]  /*00d0*/  UMOV UR4, 0x400 ;  /* 0x0000040000047882 */ /* 0x000fe20000000000 */
[----:B------:R-:W-:Y:S01]  /*00e0*/  UISETP.GE.U32.AND UP0, UPT, UR7, 0x11, UPT ;  /* 0x000000110700788c */ /* 0x000fe2000bf06070 */
[----:B------:R-:W-:Y:S01]  /*00f0*/  MOV R23, RZ ;  /* 0x000000ff00177202 */ /* 0x000fe20000000f00 */
[----:B------:R-:W-:Y:S02]  /*0100*/  UIADD3 UR5, UPT, UPT, UR4, 0x400, URZ ;  /* 0x0000040004057890 */ /* 0x000fe4000fffe0ff */
[----:B------:R-:W-:Y:S02]  /*0110*/  UIADD3 UR8, UPT, UPT, UR7, -0x1, URZ ;  /* 0xffffffff07087890 */ /* 0x000fe4000fffe0ff */
[----:B0-----:R-:W-:Y:S02]  /*0120*/  ULEA UR4, UR6, UR4, 0x18 ;  /* 0x0000000406047291 */ /* 0x001fe4000f8ec0ff */
[----:B------:R-:W-:-:S04]  /*0130*/  ULEA UR5, UR6, UR5, 0x18 ;  /* 0x0000000506057291 */ /* 0x000fc8000f8ec0ff */
[C---:B------:R-:W-:Y:S01]  /*0140*/  LEA R18, R0.reuse, UR4, 0x6 ;  /* 0x0000000400127c11 */ /* 0x040fe2000f8e30ff */
[----:B------:R-:W-:Y:S01]  /*0150*/  UMOV UR4, URZ ;  /* 0x000000ff00047c82 */ /* 0x000fe20008000000 */
[C---:B------:R-:W-:Y:S02]  /*0160*/  LEA R17, R3.reuse, UR5, 0x2 ;  /* 0x0000000503117c11 */ /* 0x040fe4000f8e10ff */
[----:B------:R-:W-:Y:S02]  /*0170*/  LEA R21, R3, R18, 0x2 ;  /* 0x0000001203157211 */ /* 0x000fe400078e10ff */
[----:B------:R-:W-:Y:S01]  /*0180*/  LEA R19, R0, R17, 0x6 ;  /* 0x0000001100137211 */ /* 0x000fe200078e30ff */
[----:B------:R-:W-:Y:S06]  /*0190*/  BRA.U !UP0, `(.L_x_1) ;  /* 0x0000000908107547 */ /* 0x000fec000b800000 */
[----:B------:R-:W0:Y:S01]  /*01a0*/  LDCU.64 UR12, c[0x0][0x3a0] ;  /* 0x00007400ff0c77ac */ /* 0x000e220008000a00 */
[----:B------:R-:W1:Y:S01]  /*01b0*/  LDC R13, c[0x0][0x3a4] ;  /* 0x0000e900ff0d7b82 */ /* 0x000e620000000800 */
[----:B------:R-:W-:Y:S01]  /*01c0*/  IADD3 R4, PT, PT, R0, 0x10, RZ ;  /* 0x0000001000047810 */ /* 0x000fe20007ffe0ff */
[----:B------:R-:W-:Y:S01]  /*01d0*/  IMAD R15, R16, UR7, R3 ;  /* 0x00000007100f7c24 */ /* 0x000fe2000f8e0203 */
[----:B------:R-:W-:Y:S01]  /*01e0*/  ULEA.HI UR4, UR8, 0x1, URZ, 0x1c ;  /* 0x0000000108047891 */ /* 0x000fe2000f8fe0ff */
[----:B------:R-:W-:Y:S01]  /*01f0*/  MOV R23, RZ ;  /* 0x000000ff00177202 */ /* 0x000fe20000000f00 */
[----:B------:R-:W2:Y:S01]  /*0200*/  LDCU UR6, c[0x0][0x3a8] ;  /* 0x00007500ff0677ac */ /* 0x000ea20008000800 */
[----:B------:R-:W-:Y:S02]  /*0210*/  MOV R14, R3 ;  /* 0x00000003000e7202 */ /* 0x000fe40000000f00 */
[----:B------:R-:W-:Y:S01]  /*0220*/  MOV R12, R0 ;  /* 0x00000000000c7202 */ /* 0x000fe20000000f00 */
[----:B------:R-:W-:Y:S01]  /*0230*/  ULOP3.LUT UR4, UR4, 0x1ffffffe, URZ, 0xc0, !UPT ;  /* 0x1ffffffe04047892 */ /* 0x000fe2000f8ec0ff */
[----:B------:R-:W-:-:S03]  /*0240*/  UMOV UR5, 0x10 ;  /* 0x0000001000057882 */ /* 0x000fc60000000000 */
[----:B------:R-:W-:Y:S01]  /*0250*/  UIADD3 UR4, UPT, UPT, -UR4, URZ, URZ ;  /* 0x000000ff04047290 */ /* 0x000fe2000fffe1ff */
[--C-:B0-----:R-:W-:Y:S01]  /*0260*/  IMAD R4, R4, UR13, R3.reuse ;  /* 0x0000000d04047c24 */ /* 0x101fe2000f8e0203 */
[----:B------:R-:W-:Y:S01]  /*0270*/  ISETP.GE.AND P1, PT, R16, UR12, PT ;  /* 0x0000000c10007c0c */ /* 0x000fe2000bf26270 */
[----:B------:R-:W-:-:S03]  /*0280*/  IMAD R20, R0, UR13, R3 ;  /* 0x0000000d00147c24 */ /* 0x000fc6000f8e0203 */
[C---:B------:R-:W-:Y:S02]  /*0290*/  LEA R22, R7.reuse, R4, 0x4 ;  /* 0x0000000407167211 */ /* 0x040fe400078e20ff */
[----:B--2---:R-:W-:-:S07]  /*02a0*/  LEA R20, R7, R20, 0x4 ;  /* 0x0000001407147211 */ /* 0x004fce00078e20ff */
.L_x_2:
[----:B-1----:R-:W-:Y:S01]  /*02b0*/  ISETP.GE.AND P0, PT, R2, R13, PT ;  /* 0x0000000d0200720c */ /* 0x002fe20003f06270 */
[----:B------:R-:W-:Y:S01]  /*02c0*/  UMOV UR7, UR6 ;  /* 0x0000000600077c82 */ /* 0x000fe20008000000 */
[----:B------:R-:W-:Y:S01]  /*02d0*/  HFMA2 R24, -RZ, RZ, 0, 0 ;  /* 0x00000000ff187431 */ /* 0x000fe200000001ff */
[----:B------:R-:W-:Y:S02]  /*02e0*/  ISETP.GE.U32.OR P2, PT, R14, UR7, P1 ;  /* 0x000000070e007c0c */ /* 0x000fe40008f46470 */
[----:B------:R-:W-:Y:S02]  /*02f0*/  ISETP.GE.U32.OR P3, PT, R12, UR7, P0 ;  /* 0x000000070c007c0c */ /* 0x000fe40008766470 */
[----:B------:R-:W-:-:S09]  /*0300*/  MOV R26, RZ ;  /* 0x000000ff001a7202 */ /* 0x000fd20000000f00 */
[----:B------:R-:W0:Y:S08]  /*0310*/  @!P2 LDC.64 R6, c[0x0][0x380] ;  /* 0x0000e000ff06ab82 */ /* 0x000e300000000a00 */
[----:B------:R-:W1:Y:S01]  /*0320*/  @!P3 LDC.64 R4, c[0x0][0x388] ;  /* 0x0000e200ff04bb82 */ /* 0x000e620000000a00 */
[----:B0-----:R-:W-:-:S05]  /*0330*/  @!P2 IMAD.WIDE.U32 R6, R15, 0x4, R6 ;  /* 0x000000040f06a825 */ /* 0x001fca00078e0006 */
[----:B------:R-:W2:Y:S01]  /*0340*/  @!P2 LDG.E R24, desc[UR10][R6.64] ;  /* 0x0000000a0618a981 */ /* 0x000ea2000c1e1900 */
[----:B-1----:R-:W-:-:S05]  /*0350*/  @!P3 IMAD.WIDE.U32 R4, R20, 0x4, R4 ;  /* 0x000000041404b825 */ /* 0x002fca00078e0004 */
[----:B------:R-:W3:Y:S04]  /*0360*/  @!P3 LDG.E R26, desc[UR10][R4.64] ;  /* 0x0000000a041ab981 */ /* 0x000ee8000c1e1900 */
[----:B--2---:R-:W-:Y:S04]  /*0370*/  STS [R21], R24 ;  /* 0x0000001815007388 */ /* 0x004fe80000000800 */
[----:B---3--:R-:W-:Y:S01]  /*0380*/  STS [R19], R26 ;  /* 0x0000001a13007388 */ /* 0x008fe20000000800 */
[----:B------:R-:W-:Y:S06]  /*0390*/  BAR.SYNC.DEFER_BLOCKING 0x0 ;  /* 0x0000000000007b1d */ /* 0x000fec0000010000 */
[----:B------:R-:W-:Y:S04]  /*03a0*/  LDS R27, [R17] ;  /* 0x00000000111b7984 */ /* 0x000fe80000000800 */
[----:B------:R-:W0:Y:S04]  /*03b0*/  LDS.128 R8, [R18] ;  /* 0x0000000012087984 */ /* 0x000e280000000c00 */
[----:B------:R-:W1:Y:S04]  /*03c0*/  LDS R29, [R17+0x40] ;  /* 0x00004000111d7984 */ /* 0x000e680000000800 */
[----:B------:R-:W2:Y:S04]  /*03d0*/  LDS R25, [R17+0x80] ;  /* 0x0000800011197984 */ /* 0x000ea80000000800 */
[----:B------:R-:W-:Y:S04]  /*03e0*/  LDS.128 R4, [R18+0x10] ;  /* 0x0000100012047984 */ /* 0x000fe80000000c00 */
[----:B------:R-:W-:Y:S04]  /*03f0*/  LDS R26, [R17+0x140] ;  /* 0x00014000111a7984 */ /* 0x000fe80000000800 */
[----:B------:R-:W-:Y:S01]  /*0400*/  LDS R24, [R17+0x1c0] ;  /* 0x0001c00011187984 */ /* 0x000fe20000000800 */
[----:B0-----:R-:W-:-:S03]  /*0410*/  FFMA R28, R8, R27, R23 ;  /* 0x0000001b081c7223 */ /* 0x001fc60000000017 */
[----:B------:R-:W0:Y:S01]  /*0420*/  LDS R8, [R17+0xc0] ;  /* 0x0000c00011087984 */ /* 0x000e220000000800 */
[----:B-1----:R-:W-:-:S03]  /*0430*/  FFMA R28, R29, R9, R28 ;  /* 0x000000091d1c7223 */ /* 0x002fc6000000001c */
[----:B------:R-:W1:Y:S04]  /*0440*/  LDS R9, [R17+0x100] ;  /* 0x0001000011097984 */ /* 0x000e680000000800 */
[----:B------:R-:W3:Y:S01]  /*0450*/  LDS R23, [R17+0x180] ;  /* 0x0001800011177984 */ /* 0x000ee20000000800 */
[----:B--2---:R-:W-:-:S03]  /*0460*/  FFMA R25, R25, R10, R28 ;  /* 0x0000000a19197223 */ /* 0x004fc6000000001c */
[----:B------:R-:W-:Y:S04]  /*0470*/  LDS R28, [R17+0x300] ;  /* 0x00030000111c7984 */ /* 0x000fe80000000800 */
[----:B------:R-:W-:Y:S01]  /*0480*/  LDS R29, [R17+0x340] ;  /* 0x00034000111d7984 */ /* 0x000fe20000000800 */
[----:B0-----:R-:W-:-:S03]  /*0490*/  FFMA R11, R8, R11, R25 ;  /* 0x0000000b080b7223 */ /* 0x001fc60000000019 */
[----:B------:R-:W-:Y:S01]  /*04a0*/  LDS R25, [R17+0x200] ;  /* 0x0002000011197984 */ /* 0x000fe20000000800 */
[----:B-1----:R-:W-:-:S04]  /*04b0*/  FFMA R9, R4, R9, R11 ;  /* 0x0000000904097223 */ /* 0x002fc8000000000b */
[----:B------:R-:W-:Y:S02]  /*04c0*/  FFMA R4, R26, R5, R9 ;  /* 0x000000051a047223 */ /* 0x000fe40000000009 */
[----:B------:R-:W0:Y:S04]  /*04d0*/  LDS.128 R8, [R18+0x20] ;  /* 0x0000200012087984 */ /* 0x000e280000000c00 */
[----:B------:R-:W1:Y:S01]  /*04e0*/  LDS R26, [R17+0x240] ;  /* 0x00024000111a7984 */ /* 0x000e620000000800 */
[----:B---3--:R-:W-:-:S03]  /*04f0*/  FFMA R5, R23, R6, R4 ;  /* 0x0000000617057223 */ /* 0x008fc60000000004 */
[----:B------:R-:W2:Y:S01]  /*0500*/  LDS R23, [R17+0x280] ;  /* 0x0002800011177984 */ /* 0x000ea20000000800 */
[----:B------:R-:W-:-:S03]  /*0510*/  IADD3 R4, PT, PT, R14, 0x10, RZ ;  /* 0x000000100e047810 */ /* 0x000fc60007ffe0ff */
[----:B------:R-:W3:Y:S01]  /*0520*/  LDS R6, [R17+0x2c0] ;  /* 0x0002c00011067984 */ /* 0x000ee20000000800 */
[----:B------:R-:W-:Y:S01]  /*0530*/  ISETP.GE.U32.OR P2, PT, R4, UR7, P1 ;  /* 0x0000000704007c0c */ /* 0x000fe20008f46470 */
[----:B------:R-:W-:Y:S02]  /*0540*/  FFMA R7, R24, R7, R5 ;  /* 0x0000000718077223 */ /* 0x000fe40000000005 */
[----:B------:R-:W-:Y:S10]  /*0550*/  LDS R24, [R17+0x3c0] ;  /* 0x0003c00011187984 */ /* 0x000ff40000000800 */
[----:B------:R-:W4:Y:S01]  /*0560*/  @!P2 LDC.64 R4, c[0x0][0x380] ;  /* 0x0000e000ff04ab82 */ /* 0x000f220000000a00 */
[----:B0-----:R-:W-:-:S04]  /*0570*/  FFMA R7, R8, R25, R7 ;  /* 0x0000001908077223 */ /* 0x001fc80000000007 */
[----:B-1----:R-:W-:Y:S01]  /*0580*/  FFMA R26, R26, R9, R7 ;  /* 0x000000091a1a7223 */ /* 0x002fe20000000007 */
[----:B------:R-:W-:-:S03]  /*0590*/  @!P2 IADD3 R9, PT, PT, R15, 0x10, RZ ;  /* 0x000000100f09a810 */ /* 0x000fc60007ffe0ff */
[----:B--2---:R-:W-:Y:S02]  /*05a0*/  FFMA R23, R23, R10, R26 ;  /* 0x0000000a17177223 */ /* 0x004fe4000000001a */
[----:B----4-:R-:W-:-:S04]  /*05b0*/  @!P2 IMAD.WIDE.U32 R8, R9, 0x4, R4 ;  /* 0x000000040908a825 */ /* 0x010fc800078e0004 */
[----:B---3--:R-:W-:Y:S02]  /*05c0*/  FFMA R25, R6, R11, R23 ;  /* 0x0000000b06197223 */ /* 0x008fe40000000017 */
[----:B------:R-:W-:Y:S04]  /*05d0*/  LDS R23, [R17+0x380] ;  /* 0x0003800011177984 */ /* 0x000fe80000000800 */
[----:B------:R-:W0:Y:S01]  /*05e0*/  LDS.128 R4, [R18+0x30] ;  /* 0x0000300012047984 */ /* 0x000e220000000c00 */
[----:B------:R-:W-:Y:S01]  /*05f0*/  HFMA2 R26, -RZ, RZ, 0, 0 ;  /* 0x00000000ff1a7431 */ /* 0x000fe200000001ff */
[----:B------:R-:W-:Y:S06]  /*0600*/  BAR.SYNC.DEFER_BLOCKING 0x0 ;  /* 0x0000000000007b1d */ /* 0x000fec0000010000 */
[----:B------:R-:W2:Y:S01]  /*0610*/  @!P2 LDG.E R26, desc[UR10][R8.64] ;  /* 0x0000000a081aa981 */ /* 0x000ea2000c1e1900 */
[----:B------:R-:W-:-:S04]  /*0620*/  IADD3 R10, PT, PT, R12, 0x10, RZ ;  /* 0x000000100c0a7810 */ /* 0x000fc80007ffe0ff */
[----:B------:R-:W-:-:S13]  /*0630*/  ISETP.GE.U32.OR P0, PT, R10, UR7, P0 ;  /* 0x000000070a007c0c */ /* 0x000fda0008706470 */
[----:B------:R-:W1:Y:S01]  /*0640*/  @!P0 LDC.64 R10, c[0x0][0x388] ;  /* 0x0000e200ff0a8b82 */ /* 0x000e620000000a00 */
[----:B--2---:R1:W-:Y:S02]  /*0650*/  STS [R21], R26 ;  /* 0x0000001a15007388 */ /* 0x0043e40000000800 */
[----:B-1----:R-:W-:Y:S01]  /*0660*/  @!P0 IMAD.WIDE.U32 R26, R22, 0x4, R10 ;  /* 0x00000004161a8825 */ /* 0x002fe200078e000a */
[----:B------:R-:W-:-:S06]  /*0670*/  MOV R10, RZ ;  /* 0x000000ff000a7202 */ /* 0x000fcc0000000f00 */
[----:B------:R-:W2:Y:S01]  /*0680*/  @!P0 LDG.E R10, desc[UR10][R26.64] ;  /* 0x0000000a1a0a8981 */ /* 0x000ea2000c1e1900 */
[----:B0-----:R-:W-:-:S04]  /*0690*/  FFMA R4, R4, R28, R25 ;  /* 0x0000001c04047223 */ /* 0x001fc80000000019 */
[----:B------:R-:W-:-:S04]  /*06a0*/  FFMA R28, R29, R5, R4 ;  /* 0x000000051d1c7223 */ /* 0x000fc80000000004 */
[----:B------:R-:W-:-:S04]  /*06b0*/  FFMA R23, R23, R6, R28 ;  /* 0x0000000617177223 */ /* 0x000fc8000000001c */
[----:B------:R-:W-:Y:S01]  /*06c0*/  FFMA R7, R24, R7, R23 ;  /* 0x0000000718077223 */ /* 0x000fe20000000017 */
[----:B------:R-:W-:-:S04]  /*06d0*/  UIADD3 UR4, UPT, UPT, UR4, 0x2, URZ ;  /* 0x0000000204047890 */ /* 0x000fc8000fffe0ff */
[----:B------:R-:W-:Y:S01]  /*06e0*/  UISETP.NE.AND UP0, UPT, UR4, URZ, UPT ;  /* 0x000000ff0400728c */ /* 0x000fe2000bf05270 */
[----:B------:R-:W-:Y:S02]  /*06f0*/  IADD3 R12, PT, PT, R12, 0x20, RZ ;  /* 0x000000200c0c7810 */ /* 0x000fe40007ffe0ff */
[----:B------:R-:W-:Y:S02]  /*0700*/  IADD3 R14, PT, PT, R14, 0x20, RZ ;  /* 0x000000200e0e7810 */ /* 0x000fe40007ffe0ff */
[----:B------:R-:W-:Y:S02]  /*0710*/  IADD3 R15, PT, PT, R15, 0x20, RZ ;  /* 0x000000200f0f7810 */ /* 0x000fe40007ffe0ff */
[C---:B------:R-:W-:Y:S02]  /*0720*/  LEA R20, R13.reuse, R20, 0x5 ;  /* 0x000000140d147211 */ /* 0x040fe400078e28ff */
[----:B------:R-:W-:Y:S01]  /*0730*/  LEA R22, R13, R22, 0x5 ;  /* 0x000000160d167211 */ /* 0x000fe200078e28ff */
[----:B------:R-:W-:Y:S01]  /*0740*/  UIADD3 UR5, UPT, UPT, UR5, 0x20, URZ ;  /* 0x0000002005057890 */ /* 0x000fe2000fffe0ff */
[----:B--2---:R-:W-:Y:S01]  /*0750*/  STS [R19], R10 ;  /* 0x0000000a13007388 */ /* 0x004fe20000000800 */
[----:B------:R-:W-:Y:S06]  /*0760*/  BAR.SYNC.DEFER_BLOCKING 0x0 ;  /* 0x0000000000007b1d */ /* 0x000fec0000010000 */
[----:B------:R-:W-:Y:S04]  /*0770*/  LDS R25, [R17] ;  /* 0x0000000011197984 */ /* 0x000fe80000000800 */
[----:B------:R-:W0:Y:S04]  /*0780*/  LDS.128 R8, [R18] ;  /* 0x0000000012087984 */ /* 0x000e280000000c00 */
[----:B------:R-:W1:Y:S04]  /*0790*/  LDS R4, [R17+0x40] ;  /* 0x0000400011047984 */ /* 0x000e680000000800 */
[----:B------:R-:W2:Y:S04]  /*07a0*/  LDS R23, [R17+0x80] ;  /* 0x0000800011177984 */ /* 0x000ea80000000800 */
[----:B------:R-:W3:Y:S01]  /*07b0*/  LDS R27, [R17+0xc0] ;  /* 0x0000c000111b7984 */ /* 0x000ee20000000800 */
[----:B0-----:R-:W-:-:S03]  /*07c0*/  FFMA R25, R8, R25, R7 ;  /* 0x0000001908197223 */ /* 0x001fc60000000007 */
[----:B------:R-:W-:Y:S01]  /*07d0*/  LDS R8, [R17+0x140] ;  /* 0x0001400011087984 */ /* 0x000fe20000000800 */
[----:B-1----:R-:W-:-:S03]  /*07e0*/  FFMA R24, R4, R9, R25 ;  /* 0x0000000904187223 */ /* 0x002fc60000000019 */
[----:B------:R-:W-:Y:S04]  /*07f0*/  LDS R9, [R17+0x100] ;  /* 0x0001000011097984 */ /* 0x000fe80000000800 */
[----:B------:R-:W0:Y:S01]  /*0800*/  LDS.128 R4, [R18+0x10] ;  /* 0x0000100012047984 */ /* 0x000e220000000c00 */
[----:B--2---:R-:W-:-:S03]  /*0810*/  FFMA R10, R23, R10, R24 ;  /* 0x0000000a170a7223 */ /* 0x004fc60000000018 */
[----:B------:R-:W1:Y:S01]  /*0820*/  LDS R25, [R17+0x180] ;  /* 0x0001800011197984 */ /* 0x000e620000000800 */
[----:B---3--:R-:W-:-:S03]  /*0830*/  FFMA R11, R27, R11, R10 ;  /* 0x0000000b1b0b7223 */ /* 0x008fc6000000000a */
[----:B------:R-:W-:Y:S04]  /*0840*/  LDS R24, [R17+0x240] ;  /* 0x0002400011187984 */ /* 0x000fe80000000800 */
[----:B------:R-:W-:Y:S01]  /*0850*/  LDS R23, [R17+0x280] ;  /* 0x0002800011177984 */ /* 0x000fe20000000800 */
[----:B0-----:R-:W-:-:S03]  /*0860*/  FFMA R9, R4, R9, R11 ;  /* 0x0000000904097223 */ /* 0x001fc6000000000b */
[----:B------:R-:W0:Y:S01]  /*0870*/  LDS R4, [R17+0x1c0] ;  /* 0x0001c00011047984 */ /* 0x000e220000000800 */
[----:B------:R-:W-:-:S03]  /*0880*/  FFMA R26, R8, R5, R9 ;  /* 0x00000005081a7223 */ /* 0x000fc60000000009 */
[----:B------:R-:W-:Y:S04]  /*0890*/  LDS R5, [R17+0x200] ;  /* 0x0002000011057984 */ /* 0x000fe80000000800 */
[----:B------:R-:W2:Y:S01]  /*08a0*/  LDS.128 R8, [R18+0x20] ;  /* 0x0000200012087984 */ /* 0x000ea20000000c00 */
[----:B-1----:R-:W-:-:S04]  /*08b0*/  FFMA R25, R25, R6, R26 ;  /* 0x0000000619197223 */ /* 0x002fc8000000001a */
[----:B0-----:R-:W-:Y:S02]  /*08c0*/  FFMA R7, R4, R7, R25 ;  /* 0x0000000704077223 */ /* 0x001fe40000000019 */
[----:B------:R-:W-:Y:S02]  /*08d0*/  LDS R25, [R17+0x3c0] ;  /* 0x0003c00011197984 */ /* 0x000fe40000000800 */
[----:B--2---:R-:W-:Y:S02]  /*08e0*/  FFMA R5, R8, R5, R7 ;  /* 0x0000000508057223 */ /* 0x004fe40000000007 */
[----:B------:R-:W0:Y:S02]  /*08f0*/  LDS R8, [R17+0x2c0] ;  /* 0x0002c00011087984 */ /* 0x000e240000000800 */
[----:B------:R-:W-:Y:S02]  /*0900*/  FFMA R26, R24, R9, R5 ;  /* 0x00000009181a7223 */ /* 0x000fe40000000005 */
[----:B------:R-:W-:Y:S04]  /*0910*/  LDS R9, [R17+0x300] ;  /* 0x0003000011097984 */ /* 0x000fe80000000800 */
[----:B------:R-:W1:Y:S01]  /*0920*/  LDS.128 R4, [R18+0x30] ;  /* 0x0000300012047984 */ /* 0x000e620000000c00 */
[----:B------:R-:W-:-:S03]  /*0930*/  FFMA R23, R23, R10, R26 ;  /* 0x0000000a17177223 */ /* 0x000fc6000000001a */
[----:B------:R-:W2:Y:S04]  /*0940*/  LDS R24, [R17+0x340] ;  /* 0x0003400011187984 */ /* 0x000ea80000000800 */
[----:B------:R-:W3:Y:S01]  /*0950*/  LDS R10, [R17+0x380] ;  /* 0x00038000110a7984 */ /* 0x000ee20000000800 */
[----:B0-----:R-:W-:-:S04]  /*0960*/  FFMA R11, R8, R11, R23 ;  /* 0x0000000b080b7223 */ /* 0x001fc80000000017 */
[----:B-1----:R-:W-:-:S04]  /*0970*/  FFMA R9, R4, R9, R11 ;  /* 0x0000000904097223 */ /* 0x002fc8000000000b */
[----:B--2---:R-:W-:-:S04]  /*0980*/  FFMA R5, R24, R5, R9 ;  /* 0x0000000518057223 */ /* 0x004fc80000000009 */
[----:B---3--:R-:W-:-:S04]  /*0990*/  FFMA R6, R10, R6, R5 ;  /* 0x000000060a067223 */ /* 0x008fc80000000005 */
[----:B------:R-:W-:Y:S01]  /*09a0*/  FFMA R23, R25, R7, R6 ;  /* 0x0000000719177223 */ /* 0x000fe20000000006 */
[----:B------:R-:W-:Y:S06]  /*09b0*/  BAR.SYNC.DEFER_BLOCKING 0x0 ;  /* 0x0000000000007b1d */ /* 0x000fec0000010000 */
[----:B------:R-:W-:Y:S05]  /*09c0*/  BRA.U UP0, `(.L_x_2) ;  /* 0xfffffff900387547 */ /* 0x000fea000b83ffff */
[----:B------:R-:W-:-:S12]  /*09d0*/  UIADD3 UR4, UPT, UPT, UR5, -0x10, URZ ;  /* 0xfffffff005047890 */ /* 0x000fd8000fffe0ff */
.L_x_1:
[----:B------:R-:W-:-:S09]  /*09e0*/  ULOP3.LUT UP0, URZ, UR8, 0x10, URZ, 0xc0, !UPT ;  /* 0x0000001008ff7892 */ /* 0x000fd2000f80c0ff */
[----:B------:R-:W-:Y:S05]  /*09f0*/  BRA.U UP0, `(.L_x_0) ;  /* 0x0000000100e87547 */ /* 0x000fea000b800000 */
[----:B------:R-:W0:Y:S01]  /*0a00*/  LDCU UR5, c[0x0][0x3a0] ;  /* 0x00007400ff0577ac */ /* 0x000e220008000800 */
[----:B------:R-:W-:Y:S01]  /*0a10*/  IADD3 R9, PT, PT, R3, UR4, RZ ;  /* 0x0000000403097c10 */ /* 0x000fe2000fffe0ff */
[----:B------:R-:W-:Y:S01]  /*0a20*/  HFMA2 R10, -RZ, RZ, 0, 0 ;  /* 0x00000000ff0a7431 */ /* 0x000fe200000001ff */
[----:B------:R-:W-:Y:S01]  /*0a30*/  IADD3 R11, PT, PT, R0, UR4, RZ ;  /* 0x00000004000b7c10 */ /* 0x000fe2000fffe0ff */
[----:B------:R-:W1:Y:S01]  /*0a40*/  LDCU UR6, c[0x0][0x3a4] ;  /* 0x00007480ff0677ac */ /* 0x000e620008000800 */
[----:B------:R-:W-:Y:S02]  /*0a50*/  ISETP.GE.U32.AND P0, PT, R9, UR7, PT ;  /* 0x0000000709007c0c */ /* 0x000fe4000bf06070 */
[----:B------:R-:W-:Y:S02]  /*0a60*/  ISETP.GE.U32.AND P1, PT, R11, UR7, PT ;  /* 0x000000070b007c0c */ /* 0x000fe4000bf26070 */
[----:B------:R-:W-:Y:S02]  /*0a70*/  MOV R22, RZ ;  /* 0x000000ff00167202 */ /* 0x000fe40000000f00 */
[----:B0-----:R-:W-:-:S02]  /*0a80*/  ISETP.GE.OR P0, PT, R16, UR5, P0 ;  /* 0x0000000510007c0c */ /* 0x001fc40008706670 */
[----:B-1----:R-:W-:-:S11]  /*0a90*/  ISETP.GE.OR P1, PT, R2, UR6, P1 ;  /* 0x0000000602007c0c */ /* 0x002fd60008f26670 */
[----:B------:R-:W0:Y:S01]  /*0aa0*/  @!P0 LDC.64 R6, c[0x0][0x380] ;  /* 0x0000e000ff068b82 */ /* 0x000e220000000a00 */
[----:B------:R-:W-:Y:S02]  /*0ab0*/  @!P0 IMAD R9, R16, UR7, R9 ;  /* 0x0000000710098c24 */ /* 0x000fe4000f8e0209 */
[----:B------:R-:W-:-:S05]  /*0ac0*/  @!P1 IMAD R11, R11, UR6, R2 ;  /* 0x000000060b0b9c24 */ /* 0x000fca000f8e0202 */
        /* <DEDUP_REMOVED lines=12> */
[----:B------:R-:W3:Y:S04]  /*0b90*/  LDS R26, [R17+0xc0] ;  /* 0x0000c000111a7984 */ /* 0x000ee80000000800 */
[----:B------:R-:W-:Y:S04]  /*0ba0*/  LDS R25, [R17+0x100] ;  /* 0x0001000011197984 */ /* 0x000fe80000000800 */
[----:B------:R-:W4:Y:S04]  /*0bb0*/  LDS.128 R4, [R18+0x10] ;  /* 0x0000100012047984 */ /* 0x000f280000000c00 */
[----:B------:R-:W5:Y:S04]  /*0bc0*/  LDS R20, [R17+0x140] ;  /* 0x0001400011147984 */ /* 0x000f680000000800 */
[----:B------:R-:W5:Y:S04]  /*0bd0*/  LDS R21, [R17+0x180] ;  /* 0x0001800011157984 */ /* 0x000f680000000800 */
[----:B------:R-:W5:Y:S04]  /*0be0*/  LDS R22, [R17+0x1c0] ;  /* 0x0001c00011167984 */ /* 0x000f680000000800 */
[----:B------:R-:W-:Y:S01]  /*0bf0*/  LDS R19, [R17+0x200] ;  /* 0x0002000011137984 */ /* 0x000fe20000000800 */
[----:B0-----:R-:W-:-:S03]  /*0c00*/  FFMA R12, R12, R11, R23 ;  /* 0x0000000b0c0c7223 */ /* 0x001fc60000000017 */
[----:B------:R-:W-:Y:S04]  /*0c10*/  LDS R24, [R17+0x240] ;  /* 0x0002400011187984 */ /* 0x000fe80000000800 */
[----:B------:R-:W0:Y:S01]  /*0c20*/  LDS.128 R8, [R18+0x20] ;  /* 0x0000200012087984 */ /* 0x000e220000000c00 */
[----:B-1----:R-:W-:-:S03]  /*0c30*/  FFMA R12, R29, R13, R12 ;  /* 0x0000000d1d0c7223 */ /* 0x002fc6000000000c */
[----:B------:R-:W1:Y:S01]  /*0c40*/  LDS R23, [R17+0x280] ;  /* 0x0002800011177984 */ /* 0x000e620000000800 */
[----:B--2---:R-:W-:-:S04]  /*0c50*/  FFMA R27, R27, R14, R12 ;  /* 0x0000000e1b1b7223 */ /* 0x004fc8000000000c */
[----:B---3--:R-:W-:Y:S02]  /*0c60*/  FFMA R15, R26, R15, R27 ;  /* 0x0000000f1a0f7223 */ /* 0x008fe4000000001b */
[----:B------:R-:W2:Y:S02]  /*0c70*/  LDS R26, [R17+0x2c0] ;  /* 0x0002c000111a7984 */ /* 0x000ea40000000800 */
[----:B----4-:R-:W-:Y:S02]  /*0c80*/  FFMA R27, R4, R25, R15 ;  /* 0x00000019041b7223 */ /* 0x010fe4000000000f */
[----:B------:R-:W-:Y:S04]  /*0c90*/  LDS R25, [R17+0x300] ;  /* 0x0003000011197984 */ /* 0x000fe80000000800 */
[----:B------:R-:W3:Y:S01]  /*0ca0*/  LDS.128 R12, [R18+0x30] ;  /* 0x00003000120c7984 */ /* 0x000ee20000000c00 */
[----:B-----5:R-:W-:-:S03]  /*0cb0*/  FFMA R28, R20, R5, R27 ;  /* 0x00000005141c7223 */ /* 0x020fc6000000001b */
[----:B------:R-:W4:Y:S04]  /*0cc0*/  LDS R4, [R17+0x340] ;  /* 0x0003400011047984 */ /* 0x000f280000000800 */
[----:B------:R-:W5:Y:S04]  /*0cd0*/  LDS R5, [R17+0x380] ;  /* 0x0003800011057984 */ /* 0x000f680000000800 */
[----:B------:R-:W5:Y:S01]  /*0ce0*/  LDS R20, [R17+0x3c0] ;  /* 0x0003c00011147984 */ /* 0x000f620000000800 */
[----:B------:R-:W-:-:S04]  /*0cf0*/  FFMA R21, R21, R6, R28 ;  /* 0x0000000615157223 */ /* 0x000fc8000000001c */
[----:B------:R-:W-:-:S04]  /*0d00*/  FFMA R7, R22, R7, R21 ;  /* 0x0000000716077223 */ /* 0x000fc80000000015 */
[----:B0-----:R-:W-:-:S04]  /*0d10*/  FFMA R7, R8, R19, R7 ;  /* 0x0000001308077223 */ /* 0x001fc80000000007 */
[----:B------:R-:W-:-:S04]  /*0d20*/  FFMA R24, R24, R9, R7 ;  /* 0x0000000918187223 */ /* 0x000fc80000000007 */
[----:B-1----:R-:W-:-:S04]  /*0d30*/  FFMA R23, R23, R10, R24 ;  /* 0x0000000a17177223 */ /* 0x002fc80000000018 */
[----:B--2---:R-:W-:-:S04]  /*0d40*/  FFMA R11, R26, R11, R23 ;  /* 0x0000000b1a0b7223 */ /* 0x004fc80000000017 */
[----:B---3--:R-:W-:-:S04]  /*0d50*/  FFMA R11, R12, R25, R11 ;  /* 0x000000190c0b7223 */ /* 0x008fc8000000000b */
[----:B----4-:R-:W-:-:S04]  /*0d60*/  FFMA R4, R4, R13, R11 ;  /* 0x0000000d04047223 */ /* 0x010fc8000000000b */
[----:B-----5:R-:W-:-:S04]  /*0d70*/  FFMA R5, R5, R14, R4 ;  /* 0x0000000e05057223 */ /* 0x020fc80000000004 */
[----:B------:R-:W-:Y:S01]  /*0d80*/  FFMA R23, R20, R15, R5 ;  /* 0x0000000f14177223 */ /* 0x000fe20000000005 */
[----:B------:R-:W-:Y:S06]  /*0d90*/  BAR.SYNC.DEFER_BLOCKING 0x0 ;  /* 0x0000000000007b1d */ /* 0x000fec0000010000 */
.L_x_0:
[----:B------:R-:W0:Y:S01]  /*0da0*/  LDCU.64 UR6, c[0x0][0x3a0] ;  /* 0x00007400ff0677ac */ /* 0x000e220008000a00 */
[----:B------:R-:W1:Y:S01]  /*0db0*/  S2UR UR5, SR_CgaCtaId ;  /* 0x00000000000579c3 */ /* 0x000e620000008800 */
[----:B------:R-:W-:Y:S01]  /*0dc0*/  ISETP.NE.AND P2, PT, R0, RZ, PT ;  /* 0x000000ff0000720c */ /* 0x000fe20003f45270 */
[----:B------:R-:W-:Y:S01]  /*0dd0*/  BSSY.RECONVERGENT B0, `(.L_x_3) ;  /* 0x0000012000007945 */ /* 0x000fe20003800200 */
[----:B------:R-:W-:Y:S02]  /*0de0*/  UMOV UR4, 0x400 ;  /* 0x0000040000047882 */ /* 0x000fe40000000000 */
[----:B------:R-:W-:-:S09]  /*0df0*/  UIADD3 UR4, UPT, UPT, UR4, 0x800, URZ ;  /* 0x0000080004047890 */ /* 0x000fd2000fffe0ff */
[----:B------:R-:W-:Y:S02]  /*0e00*/  @!P2 MOV R9, 0xff800000 ;  /* 0xff8000000009a802 */ /* 0x000fe40000000f00 */
[C---:B0-----:R-:W-:Y:S02]  /*0e10*/  ISETP.GE.AND P0, PT, R2.reuse, UR7, PT ;  /* 0x0000000702007c0c */ /* 0x041fe4000bf06270 */
[----:B------:R-:W-:Y:S02]  /*0e20*/  ISETP.GE.AND P1, PT, R2, UR7, PT ;  /* 0x0000000702007c0c */ /* 0x000fe4000bf26270 */
[----:B------:R-:W-:Y:S02]  /*0e30*/  ISETP.LT.AND P0, PT, R16, UR6, !P0 ;  /* 0x0000000610007c0c */ /* 0x000fe4000c701270 */
[----:B------:R-:W-:Y:S01]  /*0e40*/  ISETP.NE.OR P1, PT, R0, RZ, P1 ;  /* 0x000000ff0000720c */ /* 0x000fe20000f25670 */
[----:B-1----:R-:W-:-:S06]  /*0e50*/  ULEA UR4, UR5, UR4, 0x18 ;  /* 0x0000000405047291 */ /* 0x002fcc000f8ec0ff */
[----:B------:R-:W-:-:S04]  /*0e60*/  LEA R0, R3, UR4, 0x2 ;  /* 0x0000000403007c11 */ /* 0x000fc8000f8e10ff */
[----:B------:R-:W0:Y:S01]  /*0e70*/  @P0 LDC.64 R4, c[0x0][0x390] ;  /* 0x0000e400ff040b82 */ /* 0x000e220000000a00 */
[----:B------:R-:W-:Y:S01]  /*0e80*/  @P0 IMAD R7, R16, UR7, R2 ;  /* 0x0000000710070c24 */ /* 0x000fe2000f8e0202 */
[----:B------:R1:W-:Y:S03]  /*0e90*/  @!P2 STS [R0], R9 ;  /* 0x000000090000a388 */ /* 0x0003e60000000800 */
[----:B0-----:R-:W-:-:S05]  /*0ea0*/  @P0 IMAD.WIDE R4, R7, 0x4, R4 ;  /* 0x0000000407040825 */ /* 0x001fca00078e0204 */
[----:B------:R1:W-:Y:S01]  /*0eb0*/  @P0 STG.E desc[UR10][R4.64], R23 ;  /* 0x0000001704000986 */ /* 0x0003e2000c10190a */
[----:B------:R-:W-:Y:S06]  /*0ec0*/  BAR.SYNC.DEFER_BLOCKING 0x0 ;  /* 0x0000000000007b1d */ /* 0x000fec0000010000 */
[----:B------:R-:W-:Y:S05]  /*0ed0*/  @!P0 BRA `(.L_x_4) ;  /* 0x0000000000048947 */ /* 0x000fea0003800000 */
[----:B------:R0:W-:Y:S02]  /*0ee0*/  ATOMS.MAX.S32 RZ, [R0], R23 ;  /* 0x0000001700ff738c */ /* 0x0001e40001000200 */
.L_x_4:
[----:B------:R-:W-:Y:S05]  /*0ef0*/  BSYNC.RECONVERGENT B0 ;  /* 0x0000000000007941 */ /* 0x000fea0003800200 */
.L_x_3:
[----:B------:R-:W-:Y:S06]  /*0f00*/  BAR.SYNC.DEFER_BLOCKING 0x0 ;  /* 0x0000000000007b1d */ /* 0x000fec0000010000 */
[----:B------:R-:W-:Y:S05]  /*0f10*/  @P1 EXIT ;  /* 0x000000000000194d */ /* 0x000fea0003800000 */
[----:B------:R-:W2:Y:S01]  /*0f20*/  LDS R7, [R0] ;  /* 0x0000000000077984 */ /* 0x000ea20000000800 */
[----:B-1----:R-:W1:Y:S02]  /*0f30*/  LDC.64 R4, c[0x0][0x398] ;  /* 0x0000e600ff047b82 */ /* 0x002e640000000a00 */
[----:B-1----:R-:W-:-:S05]  /*0f40*/  IMAD.WIDE R2, R2, 0x4, R4 ;  /* 0x0000000402027825 */ /* 0x002fca00078e0204 */
[----:B--2---:R-:W-:Y:S01]  /*0f50*/  REDG.E.MAX.S32.STRONG.GPU desc[UR10][R2.64], R7 ;  /* 0x000000070200798e */ /* 0x004fe2000d12e30a */
[----:B------:R-:W-:Y:S05]  /*0f60*/  EXIT ;  /* 0x000000000000794d */ /* 0x000fea0003800000 */
.L_x_5:
[----:B------:R-:W-:-:S00]  /*0f70*/  BRA `(.L_x_5) ;  /* 0xfffffffc00fc7947 */ /* 0x000fc0000383ffff */
[----:B------:R-:W-:-:S00]  /*0f80*/  NOP ;  /* 0x0000000000007918 */ /* 0x000fc00000000000 */
[----:B------:R-:W-:-:S00]  /*0f90*/  NOP ;  /* 0x0000000000007918 */ /* 0x000fc00000000000 */
[----:B------:R-:W-:-:S00]  /*0fa0*/  NOP ;  /* 0x0000000000007918 */ /* 0x000fc00000000000 */
[----:B------:R-:W-:-:S00]  /*0fb0*/  NOP ;  /* 0x0000000000007918 */ /* 0x000fc00000000000 */
[----:B------:R-:W-:-:S00]  /*0fc0*/  NOP ;  /* 0x0000000000007918 */ /* 0x000fc00000000000 */
[----:B------:R-:W-:-:S00]  /*0fd0*/  NOP ;  /* 0x0000000000007918 */ /* 0x000fc00000000000 */
[----:B------:R-:W-:-:S00]  /*0fe0*/  NOP ;  /* 0x0000000000007918 */ /* 0x000fc00000000000 */
[----:B------:R-:W-:-:S00]  /*0ff0*/  NOP ;  /* 0x0000000000007918 */ /* 0x000fc00000000000 */
.L_x_13:


//--------------------- .text._Z16gemmRowReductionILi16EEvPKfS1_PfS2_iii --------------------------
	.section	.text._Z16gemmRowReductionILi16EEvPKfS1_PfS2_iii,"ax",@progbits
	.align	128
        .global         _Z16gemmRowReductionILi16EEvPKfS1_PfS2_iii
        .type           _Z16gemmRowReductionILi16EEvPKfS1_PfS2_iii,@function
        .size           _Z16gemmRowReductionILi16EEvPKfS1_PfS2_iii,(.L_x_14 - _Z16gemmRowReductionILi16EEvPKfS1_PfS2_iii)
        .other          _Z16gemmRowReductionILi16EEvPKfS1_PfS2_iii,@"STO_CUDA_ENTRY STV_DEFAULT"
_Z16gemmRowReductionILi16EEvPKfS1_PfS2_iii:
.text._Z16gemmRowReductionILi16EEvPKfS1_PfS2_iii:
        /* <DEDUP_REMOVED lines=43> */
.L_x_8:
        /* <DEDUP_REMOVED lines=115> */
.L_x_7:
        /* <DEDUP_REMOVED lines=60> */
.L_x_6:
[----:B------:R-:W0:Y:S01]  /*0da0*/  LDCU.64 UR6, c[0x0][0x3a0] ;  /* 0x00007400ff0677ac */ /* 0x000e220008000a00 */
[----:B------:R-:W1:Y:S01]  /*0db0*/  S2UR UR5, SR_CgaCtaId ;  /* 0x00000000000579c3 */ /* 0x000e620000008800 */
[----:B------:R-:W-:Y:S01]  /*0dc0*/  ISETP.NE.AND P2, PT, R3, RZ, PT ;  /* 0x000000ff0300720c */ /* 0x000fe20003f45270 */
[----:B------:R-:W-:Y:S01]  /*0dd0*/  BSSY.RECONVERGENT B0, `(.L_x_9) ;  /* 0x0000014000007945 */ /* 0x000fe20003800200 */
[----:B------:R-:W-:Y:S02]  /*0de0*/  UMOV UR4, 0x400 ;  /* 0x0000040000047882 */ /* 0x000fe40000000000 */
[----:B------:R-:W-:Y:S01]  /*0df0*/  UIADD3 UR4, UPT, UPT, UR4, 0x800, URZ ;  /* 0x0000080004047890 */ /* 0x000fe2000fffe0ff */
[----:B0-----:R-:W-:Y:S02]  /*0e00*/  ISETP.GE.AND P0, PT, R2, UR7, PT ;  /* 0x0000000702007c0c */ /* 0x001fe4000bf06270 */
[C---:B------:R-:W-:Y:S02]  /*0e10*/  ISETP.GE.AND P1, PT, R16.reuse, UR6, PT ;  /* 0x0000000610007c0c */ /* 0x040fe4000bf26270 */
[----:B------:R-:W-:-:S02]  /*0e20*/  ISETP.LT.AND P0, PT, R16, UR6, !P0 ;  /* 0x0000000610007c0c */ /* 0x000fc4000c701270 */
[----:B------:R-:W-:Y:S01]  /*0e30*/  ISETP.NE.OR P1, PT, R3, RZ, P1 ;  /* 0x000000ff0300720c */ /* 0x000fe20000f25670 */
[----:B-1----:R-:W-:-:S06]  /*0e40*/  ULEA UR4, UR5, UR4, 0x18 ;  /* 0x0000000405047291 */ /* 0x002fcc000f8ec0ff */
[----:B------:R-:W-:-:S04]  /*0e50*/  LEA R0, R0, UR4, 0x2 ;  /* 0x0000000400007c11 */ /* 0x000fc8000f8e10ff */
[----:B------:R-:W0:Y:S01]  /*0e60*/  @P0 LDC.64 R4, c[0x0][0x390] ;  /* 0x0000e400ff040b82 */ /* 0x000e220000000a00 */
[----:B------:R-:W-:Y:S01]  /*0e70*/  @P0 IMAD R7, R16, UR7, R2 ;  /* 0x0000000710070c24 */ /* 0x000fe2000f8e0202 */
[----:B------:R1:W-:Y:S03]  /*0e80*/  @!P2 STS [R0], RZ ;  /* 0x000000ff0000a388 */ /* 0x0003e60000000800 */
[----:B0-----:R-:W-:-:S05]  /*0e90*/  @P0 IMAD.WIDE R2, R7, 0x4, R4 ;  /* 0x0000000407020825 */ /* 0x001fca00078e0204 */
[----:B------:R1:W-:Y:S01]  /*0ea0*/  @P0 STG.E desc[UR10][R2.64], R23 ;  /* 0x0000001702000986 */ /* 0x0003e2000c10190a */
[----:B------:R-:W-:Y:S06]  /*0eb0*/  BAR.SYNC.DEFER_BLOCKING 0x0 ;  /* 0x0000000000007b1d */ /* 0x000fec0000010000 */
[----:B------:R-:W-:Y:S05]  /*0ec0*/  @!P0 BRA `(.L_x_10) ;  /* 0x0000000000108947 */ /* 0x000fea0003800000 */
.L_x_11:
[----:B-1----:R-:W0:Y:S02]  /*0ed0*/  LDS R2, [R0] ;  /* 0x0000000000027984 */ /* 0x002e240000000800 */
[----:B0-----:R-:W-:-:S05]  /*0ee0*/  FADD R3, R23, R2 ;  /* 0x0000000217037221 */ /* 0x001fca0000000000 */
[----:B------:R-:W0:Y:S02]  /*0ef0*/  ATOMS.CAST.SPIN P0, [R0], R2, R3 ;  /* 0x000000020000758d */ /* 0x000e240001800003 */
[----:B0-----:R-:W-:Y:S05]  /*0f00*/  @!P0 BRA `(.L_x_11) ;  /* 0xfffffffc00f08947 */ /* 0x001fea000383ffff */
.L_x_10:
[----:B------:R-:W-:Y:S05]  /*0f10*/  BSYNC.RECONVERGENT B0 ;  /* 0x0000000000007941 */ /* 0x000fea0003800200 */
.L_x_9:
[----:B------:R-:W-:Y:S06]  /*0f20*/  BAR.SYNC.DEFER_BLOCKING 0x0 ;  /* 0x0000000000007b1d */ /* 0x000fec0000010000 */
[----:B------:R-:W-:Y:S05]  /*0f30*/  @P1 EXIT ;  /* 0x000000000000194d */ /* 0x000fea0003800000 */
[----:B------:R-:W0:Y:S01]  /*0f40*/  LDS R5, [R0] ;  /* 0x0000000000057984 */ /* 0x000e220000000800 */
[----:B-1----:R-:W1:Y:S02]  /*0f50*/  LDC.64 R2, c[0x0][0x398] ;  /* 0x0000e600ff027b82 */ /* 0x002e640000000a00 */
[----:B-1----:R-:W-:-:S05]  /*0f60*/  IMAD.WIDE.U32 R16, R16, 0x4, R2 ;  /* 0x0000000410107825 */ /* 0x002fca00078e0002 */
[----:B0-----:R-:W-:Y:S01]  /*0f70*/  REDG.E.ADD.F32.FTZ.RN.STRONG.GPU desc[UR10][R16.64], R5 ;  /* 0x00000005100079a6 */ /* 0x001fe2000c12f30a */
[----:B------:R-:W-:Y:S05]  /*0f80*/  EXIT ;  /* 0x000000000000794d */ /* 0x000fea0003800000 */
.L_x_12:
        /* <DEDUP_REMOVED lines=15> */
.L_x_14:


//--------------------- .nv.shared._Z10gemmColMaxILi16EEvPKfS1_PfS2_iii --------------------------
	.section	.nv.shared._Z10gemmColMaxILi16EEvPKfS1_PfS2_iii,"aw",@nobits
	.sectionflags	@""
	.align	4
.nv.shared._Z10gemmColMaxILi16EEvPKfS1_PfS2_iii:
	.zero		3136


//--------------------- .nv.shared.reserved.0     --------------------------
	.section	.nv.shared.reserved.0,"aw",@nobits
	.weak		__nv_reservedSMEM_offset_0_alias
	.size		__nv_reservedSMEM_offset_0_alias, 0, 64
	.other		__nv_reservedSMEM_offset_0_alias,@"STO_CUDA_RESERVED_SHARED STV_DEFAULT"
__nv_reservedSMEM_offset_0_alias:
	.zero		0
	.zero		64


//--------------------- .nv.shared._Z16gemmRowReductionILi16EEvPKfS1_PfS2_iii --------------------------
	.section	.nv.shared._Z16gemmRowReductionILi16EEvPKfS1_PfS2_iii,"aw",@nobits
	.sectionflags	@""
	.align	4
.nv.shared._Z16gemmRowReductionILi16EEvPKfS1_PfS2_iii:
	.zero		3136


//--------------------- .nv.constant0._Z10gemmColMaxILi16EEvPKfS1_PfS2_iii --------------------------
	.section	.nv.constant0._Z10gemmColMaxILi16EEvPKfS1_PfS2_iii,"a",@progbits
	.sectionflags	@""
	.align	4
.nv.constant0._Z10gemmColMaxILi16EEvPKfS1_PfS2_iii:
	.zero		940


//--------------------- .nv.constant0._Z16gemmRowReductionILi16EEvPKfS1_PfS2_iii --------------------------
	.section	.nv.constant0._Z16gemmRowReductionILi16EEvPKfS1_PfS2_iii,"a",@progbits
	.sectionflags	@""
	.align	4
.nv.constant0._Z16gemmRowReductionILi16EEvPKfS1_PfS2_iii:
	.zero		940


//--------------------- SYMBOLS --------------------------

	.type		.nv.reservedSmem.offset0,@object
	.size		.nv.reservedSmem.offset0,0x4
	.type		.nv.reservedSmem.cap,@object
	.size		.nv.reservedSmem.cap,0x4
